	.target	sm_80

	.elftype	@"ET_EXEC"


//--------------------- .note.nv.tkinfo           --------------------------
	.section	.note.nv.tkinfo,"",@"SHT_NOTE"
	.sectionflags	@"SHF_NOTE_NV_TKINFO"
	.tkinfo
        /*0018*/ 	.word	0x00000002
        /*0030*/ 	.string	""
        /*0030*/ 	.string	"ptxas"
        /*0030*/ 	.string	"Cuda compilation tools, release 13.0, V13.0.88"
        /*0030*/ 	.string	"Build cuda_13.0.r13.0/compiler.36424714_0"
        /*0030*/ 	.string	"-v  -suppress-debug-info  -lineinfo  -arch sm_80 "



//--------------------- .note.nv.cuinfo           --------------------------
	.section	.note.nv.cuinfo,"",@"SHT_NOTE"
	.sectionflags	@"SHF_NOTE_NV_CUINFO"
        /*0018*/ 	.short	0x0002
        /*001a*/ 	.short	0x0050
        /*001c*/ 	.short	0x0082
	.zero		2


//--------------------- .nv.info                  --------------------------
	.section	.nv.info,"",@"SHT_CUDA_INFO"
	.align	4


	//----- nvinfo : EIATTR_REGCOUNT
	.align		4
        /*0000*/ 	.byte	0x04, 0x2f
        /*0002*/ 	.short	(.L_1 - .L_0)
	.align		4
.L_0:
        /*0004*/ 	.word	index@(matmul_kernel)
        /*0008*/ 	.word	0x000000ff


	//----- nvinfo : EIATTR_FRAME_SIZE
	.align		4
.L_1:
        /*000c*/ 	.byte	0x04, 0x11
        /*000e*/ 	.short	(.L_3 - .L_2)
	.align		4
.L_2:
        /*0010*/ 	.word	index@(matmul_kernel)
        /*0014*/ 	.word	0x00000000


	//----- nvinfo : EIATTR_MIN_STACK_SIZE
	.align		4
.L_3:
        /*0018*/ 	.byte	0x04, 0x12
        /*001a*/ 	.short	(.L_5 - .L_4)
	.align		4
.L_4:
        /*001c*/ 	.word	index@(matmul_kernel)
        /*0020*/ 	.word	0x00000000
.L_5:


//--------------------- .nv.info.matmul_kernel    --------------------------
	.section	.nv.info.matmul_kernel,"",@"SHT_CUDA_INFO"
	.sectionflags	@""
	.align	4


	//----- nvinfo : EIATTR_CUDA_API_VERSION
	.align		4
        /*0000*/ 	.byte	0x04, 0x37
        /*0002*/ 	.short	(.L_7 - .L_6)
.L_6:
        /*0004*/ 	.word	0x00000082


	//----- nvinfo : EIATTR_SW2861232_WAR
	.align		4
.L_7:
        /*0008*/ 	.byte	0x01, 0x35
	.zero		2


	//----- nvinfo : EIATTR_PARAM_CBANK
	.align		4
        /*000c*/ 	.byte	0x04, 0x0a
        /*000e*/ 	.short	(.L_9 - .L_8)
	.align		4
.L_8:
        /*0010*/ 	.word	index@(.nv.constant0.matmul_kernel)
        /*0014*/ 	.short	0x0160
        /*0016*/ 	.short	0x0050


	//----- nvinfo : EIATTR_CBANK_PARAM_SIZE
	.align		4
.L_9:
        /*0018*/ 	.byte	0x03, 0x19
        /*001a*/ 	.short	0x0050


	//----- nvinfo : EIATTR_KPARAM_INFO
	.align		4
        /*001c*/ 	.byte	0x04, 0x17
        /*001e*/ 	.short	(.L_11 - .L_10)
.L_10:
        /*0020*/ 	.word	0x00000000
        /*0024*/ 	.short	0x000d
        /*0026*/ 	.short	0x0048
        /*0028*/ 	.byte	0x00, 0xf4, 0x21, 0x00


	//----- nvinfo : EIATTR_KPARAM_INFO
	.align		4
.L_11:
        /*002c*/ 	.byte	0x04, 0x17
        /*002e*/ 	.short	(.L_13 - .L_12)
.L_12:
        /*0030*/ 	.word	0x00000000
        /*0034*/ 	.short	0x000c
        /*0036*/ 	.short	0x0040
        /*0038*/ 	.byte	0x00, 0xf4, 0x21, 0x00


	//----- nvinfo : EIATTR_KPARAM_INFO
	.align		4
.L_13:
        /*003c*/ 	.byte	0x04, 0x17
        /*003e*/ 	.short	(.L_15 - .L_14)
.L_14:
        /*0040*/ 	.word	0x00000000
        /*0044*/ 	.short	0x000b
        /*0046*/ 	.short	0x0038
        /*0048*/ 	.byte	0x00, 0xf0, 0x11, 0x00


	//----- nvinfo : EIATTR_KPARAM_INFO
	.align		4
.L_15:
        /*004c*/ 	.byte	0x04, 0x17
        /*004e*/ 	.short	(.L_17 - .L_16)
.L_16:
        /*0050*/ 	.word	0x00000000
        /*0054*/ 	.short	0x000a
        /*0056*/ 	.short	0x0034
        /*0058*/ 	.byte	0x00, 0xf0, 0x11, 0x00


	//----- nvinfo : EIATTR_KPARAM_INFO
	.align		4
.L_17:
        /*005c*/ 	.byte	0x04, 0x17
        /*005e*/ 	.short	(.L_19 - .L_18)
.L_18:
        /*0060*/ 	.word	0x00000000
        /*0064*/ 	.short	0x0009
        /*0066*/ 	.short	0x0030
        /*0068*/ 	.byte	0x00, 0xf0, 0x11, 0x00


	//----- nvinfo : EIATTR_KPARAM_INFO
	.align		4
.L_19:
        /*006c*/ 	.byte	0x04, 0x17
        /*006e*/ 	.short	(.L_21 - .L_20)
.L_20:
        /*0070*/ 	.word	0x00000000
        /*0074*/ 	.short	0x0008
        /*0076*/ 	.short	0x002c
        /*0078*/ 	.byte	0x00, 0xf0, 0x11, 0x00


	//----- nvinfo : EIATTR_KPARAM_INFO
	.align		4
.L_21:
        /*007c*/ 	.byte	0x04, 0x17
        /*007e*/ 	.short	(.L_23 - .L_22)
.L_22:
        /*0080*/ 	.word	0x00000000
        /*0084*/ 	.short	0x0007
        /*0086*/ 	.short	0x0028
        /*0088*/ 	.byte	0x00, 0xf0, 0x11, 0x00


	//----- nvinfo : EIATTR_KPARAM_INFO
	.align		4
.L_23:
        /*008c*/ 	.byte	0x04, 0x17
        /*008e*/ 	.short	(.L_25 - .L_24)
.L_24:
        /*0090*/ 	.word	0x00000000
        /*0094*/ 	.short	0x0006
        /*0096*/ 	.short	0x0024
        /*0098*/ 	.byte	0x00, 0xf0, 0x11, 0x00


	//----- nvinfo : EIATTR_KPARAM_INFO
	.align		4
.L_25:
        /*009c*/ 	.byte	0x04, 0x17
        /*009e*/ 	.short	(.L_27 - .L_26)
.L_26:
        /*00a0*/ 	.word	0x00000000
        /*00a4*/ 	.short	0x0005
        /*00a6*/ 	.short	0x0020
        /*00a8*/ 	.byte	0x00, 0xf0, 0x11, 0x00


	//----- nvinfo : EIATTR_KPARAM_INFO
	.align		4
.L_27:
        /*00ac*/ 	.byte	0x04, 0x17
        /*00ae*/ 	.short	(.L_29 - .L_28)
.L_28:
        /*00b0*/ 	.word	0x00000000
        /*00b4*/ 	.short	0x0004
        /*00b6*/ 	.short	0x001c
        /*00b8*/ 	.byte	0x00, 0xf0, 0x11, 0x00


	//----- nvinfo : EIATTR_KPARAM_INFO
	.align		4
.L_29:
        /*00bc*/ 	.byte	0x04, 0x17
        /*00be*/ 	.short	(.L_31 - .L_30)
.L_30:
        /*00c0*/ 	.word	0x00000000
        /*00c4*/ 	.short	0x0003
        /*00c6*/ 	.short	0x0018
        /*00c8*/ 	.byte	0x00, 0xf0, 0x11, 0x00


	//----- nvinfo : EIATTR_KPARAM_INFO
	.align		4
.L_31:
        /*00cc*/ 	.byte	0x04, 0x17
        /*00ce*/ 	.short	(.L_33 - .L_32)
.L_32:
        /*00d0*/ 	.word	0x00000000
        /*00d4*/ 	.short	0x0002
        /*00d6*/ 	.short	0x0010
        /*00d8*/ 	.byte	0x00, 0xf4, 0x21, 0x00


	//----- nvinfo : EIATTR_KPARAM_INFO
	.align		4
.L_33:
        /*00dc*/ 	.byte	0x04, 0x17
        /*00de*/ 	.short	(.L_35 - .L_34)
.L_34:
        /*00e0*/ 	.word	0x00000000
        /*00e4*/ 	.short	0x0001
        /*00e6*/ 	.short	0x0008
        /*00e8*/ 	.byte	0x00, 0xf4, 0x21, 0x00


	//----- nvinfo : EIATTR_KPARAM_INFO
	.align		4
.L_35:
        /*00ec*/ 	.byte	0x04, 0x17
        /*00ee*/ 	.short	(.L_37 - .L_36)
.L_36:
        /*00f0*/ 	.word	0x00000000
        /*00f4*/ 	.short	0x0000
        /*00f6*/ 	.short	0x0000
        /*00f8*/ 	.byte	0x00, 0xf4, 0x21, 0x00


	//----- nvinfo : EIATTR_MAXREG_COUNT
	.align		4
.L_37:
        /*00fc*/ 	.byte	0x03, 0x1b
        /*00fe*/ 	.short	0x00ff


	//----- nvinfo : EIATTR_NUM_BARRIERS
	.align		4
        /*0100*/ 	.byte	0x02, 0x4c
        /*0102*/ 	.byte	0x01
	.zero		1


	//----- nvinfo : EIATTR_MERCURY_ISA_VERSION
	.align		4
        /*0104*/ 	.byte	0x03, 0x5f
        /*0106*/ 	.short	0x0000


	//----- nvinfo : EIATTR_EXIT_INSTR_OFFSETS
	.align		4
        /*0108*/ 	.byte	0x04, 0x1c
        /*010a*/ 	.short	(.L_39 - .L_38)


	//   ....[0]....
.L_38:
        /*010c*/ 	.word	0x00006850


	//   ....[1]....
        /*0110*/ 	.word	0x00006880


	//----- nvinfo : EIATTR_REQNTID
	.align		4
.L_39:
        /*0114*/ 	.byte	0x04, 0x10
        /*0116*/ 	.short	(.L_41 - .L_40)
.L_40:
        /*0118*/ 	.word	0x00000080
        /*011c*/ 	.word	0x00000001
        /*0120*/ 	.word	0x00000001
.L_41:


//--------------------- .nv.callgraph             --------------------------
	.section	.nv.callgraph,"",@"SHT_CUDA_CALLGRAPH"
	.align	4
	.sectionentsize	8
	.align		4
        /*0000*/ 	.word	0x00000000
	.align		4
        /*0004*/ 	.word	0xffffffff
	.align		4
        /*0008*/ 	.word	0x00000000
	.align		4
        /*000c*/ 	.word	0xfffffffe
	.align		4
        /*0010*/ 	.word	0x00000000
	.align		4
        /*0014*/ 	.word	0xfffffffd
	.align		4
        /*0018*/ 	.word	0x00000000
	.align		4
        /*001c*/ 	.word	0xfffffffc


//--------------------- .nv.rel.action            --------------------------
	.section	.nv.rel.action,"",@"SHT_CUDA_RELOCINFO"
	.align	8
	.sectionentsize	8
        /*0000*/ 	.byte	0x73, 0x00, 0x00, 0x00, 0x00, 0x00, 0x00, 0x00, 0x00, 0x00, 0x00, 0x11, 0x25, 0x00, 0x05, 0x36


//--------------------- .nv.constant0.matmul_kernel --------------------------
	.section	.nv.constant0.matmul_kernel,"a",@progbits
	.sectionflags	@""
	.align	4
.nv.constant0.matmul_kernel:
	.zero		432


//--------------------- .text.matmul_kernel       --------------------------
	.section	.text.matmul_kernel,"ax",@progbits
	.sectioninfo	@"SHI_REGISTERS=255"
	.align	128
        .global         matmul_kernel
        .type           matmul_kernel,@function
        .size           matmul_kernel,(.L_x_4 - matmul_kernel)
        .other          matmul_kernel,@"STO_CUDA_ENTRY STV_DEFAULT"
matmul_kernel:
.text.matmul_kernel:
[----:B------:R-:W-:Y:S02]  /*0000*/  IMAD.MOV.U32 R1, RZ, RZ, c[0x0][0x28] ;  /* 0x00000a00ff017624 */ /* 0x000fe400078e00ff */
[----:B------:R-:W-:Y:S01]  /*0010*/  IMAD.MOV.U32 R0, RZ, RZ, 0x1f ;  /* 0x0000001fff007424 */ /* 0x000fe200078e00ff */
[----:B------:R-:W0:Y:S01]  /*0020*/  S2R R5, SR_CTAID.X ;  /* 0x0000000000057919 */ /* 0x000e220000002500 */
[----:B------:R-:W-:Y:S01]  /*0030*/  ULDC.64 UR6, c[0x0][0x118] ;  /* 0x0000460000067ab9 */ /* 0x000fe20000000a00 */
[----:B------:R-:W-:Y:S01]  /*0040*/  CS2R R124, SRZ ;  /* 0x00000000007c7805 */ /* 0x000fe2000001ff00 */
[----:B------:R-:W-:Y:S01]  /*0050*/  CS2R R92, SRZ ;  /* 0x00000000005c7805 */ /* 0x000fe2000001ff00 */
[----:B------:R-:W-:Y:S01]  /*0060*/  IADD3 R0, R0, c[0x0][0x17c], RZ ;  /* 0x00005f0000007a10 */ /* 0x000fe20007ffe0ff */
[----:B------:R-:W1:Y:S01]  /*0070*/  S2R R33, SR_TID.X ;  /* 0x0000000000217919 */ /* 0x000e620000002100 */
[----:B------:R-:W-:Y:S01]  /*0080*/  CS2R R126, SRZ ;  /* 0x00000000007e7805 */ /* 0x000fe2000001ff00 */
[----:B------:R-:W-:Y:S01]  /*0090*/  CS2R R94, SRZ ;  /* 0x00000000005e7805 */ /* 0x000fe2000001ff00 */
[----:B------:R-:W-:-:S04]  /*00a0*/  SHF.R.S32.HI R3, RZ, 0x1f, R0 ;  /* 0x0000001fff037819 */ /* 0x000fc80000011400 */
[----:B------:R-:W-:-:S04]  /*00b0*/  LEA.HI R3, R3, R0, RZ, 0x5 ;  /* 0x0000000003037211 */ /* 0x000fc800078f28ff */
[----:B------:R-:W-:-:S05]  /*00c0*/  SHF.R.S32.HI R3, RZ, 0x5, R3 ;  /* 0x00000005ff037819 */ /* 0x000fca0000011403 */
[----:B------:R-:W-:Y:S01]  /*00d0*/  IMAD.SHL.U32 R4, R3, 0x8, RZ ;  /* 0x0000000803047824 */ /* 0x000fe200078e00ff */
[----:B0-----:R-:W-:-:S04]  /*00e0*/  IABS R8, R5 ;  /* 0x0000000500087213 */ /* 0x001fc80000000000 */
[-C--:B------:R-:W-:Y:S02]  /*00f0*/  IABS R7, R4.reuse ;  /* 0x0000000400077213 */ /* 0x080fe40000000000 */
[----:B------:R-:W-:Y:S02]  /*0100*/  IABS R10, R4 ;  /* 0x00000004000a7213 */ /* 0x000fe40000000000 */
[----:B------:R-:W0:Y:S08]  /*0110*/  I2F.RP R0, R7 ;  /* 0x0000000700007306 */ /* 0x000e300000209400 */
[----:B0-----:R-:W0:Y:S02]  /*0120*/  MUFU.RCP R0, R0 ;  /* 0x0000000000007308 */ /* 0x001e240000001000 */
[----:B0-----:R-:W-:Y:S01]  /*0130*/  IADD3 R2, R0, 0xffffffe, RZ ;  /* 0x0ffffffe00027810 */ /* 0x001fe20007ffe0ff */
[----:B------:R-:W-:-:S05]  /*0140*/  IMAD.MOV R0, RZ, RZ, -R10 ;  /* 0x000000ffff007224 */ /* 0x000fca00078e0a0a */
[----:B------:R0:W2:Y:S02]  /*0150*/  F2I.FTZ.U32.TRUNC.NTZ R3, R2 ;  /* 0x0000000200037305 */ /* 0x0000a4000021f000 */
[----:B0-----:R-:W-:Y:S02]  /*0160*/  IMAD.MOV.U32 R2, RZ, RZ, RZ ;  /* 0x000000ffff027224 */ /* 0x001fe400078e00ff */
[----:B--2---:R-:W-:-:S04]  /*0170*/  IMAD.MOV R6, RZ, RZ, -R3 ;  /* 0x000000ffff067224 */ /* 0x004fc800078e0a03 */
[----:B------:R-:W-:Y:S02]  /*0180*/  IMAD R9, R6, R7, RZ ;  /* 0x0000000706097224 */ /* 0x000fe400078e02ff */
[----:B------:R-:W-:Y:S02]  /*0190*/  IMAD.MOV.U32 R6, RZ, RZ, R8 ;  /* 0x000000ffff067224 */ /* 0x000fe400078e0008 */
[----:B------:R-:W-:-:S06]  /*01a0*/  IMAD.HI.U32 R3, R3, R9, R2 ;  /* 0x0000000903037227 */ /* 0x000fcc00078e0002 */
[----:B------:R-:W-:-:S04]  /*01b0*/  IMAD.HI.U32 R3, R3, R6, RZ ;  /* 0x0000000603037227 */ /* 0x000fc800078e00ff */
[----:B------:R-:W-:-:S05]  /*01c0*/  IMAD R0, R3, R0, R6 ;  /* 0x0000000003007224 */ /* 0x000fca00078e0206 */
[----:B------:R-:W-:-:S13]  /*01d0*/  ISETP.GT.U32.AND P1, PT, R7, R0, PT ;  /* 0x000000000700720c */ /* 0x000fda0003f24070 */
[----:B------:R-:W-:Y:S01]  /*01e0*/  @!P1 IMAD.IADD R0, R0, 0x1, -R7 ;  /* 0x0000000100009824 */ /* 0x000fe200078e0a07 */
[----:B------:R-:W-:Y:S02]  /*01f0*/  @!P1 IADD3 R3, R3, 0x1, RZ ;  /* 0x0000000103039810 */ /* 0x000fe40007ffe0ff */
[----:B------:R-:W-:Y:S02]  /*0200*/  ISETP.NE.AND P1, PT, R4, RZ, PT ;  /* 0x000000ff0400720c */ /* 0x000fe40003f25270 */
[----:B------:R-:W-:Y:S02]  /*0210*/  ISETP.GE.U32.AND P0, PT, R0, R7, PT ;  /* 0x000000070000720c */ /* 0x000fe40003f06070 */
[----:B------:R-:W-:-:S04]  /*0220*/  LOP3.LUT R0, R5, R4, RZ, 0x3c, !PT ;  /* 0x0000000405007212 */ /* 0x000fc800078e3cff */
[----:B------:R-:W-:Y:S01]  /*0230*/  ISETP.GE.AND P2, PT, R0, RZ, PT ;  /* 0x000000ff0000720c */ /* 0x000fe20003f46270 */
[----:B------:R-:W-:-:S05]  /*0240*/  IMAD.MOV.U32 R0, RZ, RZ, c[0x0][0x178] ;  /* 0x00005e00ff007624 */ /* 0x000fca00078e00ff */
[----:B------:R-:W-:Y:S02]  /*0250*/  IADD3 R0, R0, 0x3f, RZ ;  /* 0x0000003f00007810 */ /* 0x000fe40007ffe0ff */
[----:B------:R-:W-:-:S05]  /*0260*/  @P0 IADD3 R3, R3, 0x1, RZ ;  /* 0x0000000103030810 */ /* 0x000fca0007ffe0ff */
[----:B------:R-:W-:Y:S01]  /*0270*/  IMAD.MOV.U32 R2, RZ, RZ, R3 ;  /* 0x000000ffff027224 */ /* 0x000fe200078e0003 */
[----:B------:R-:W-:-:S03]  /*0280*/  SHF.R.S32.HI R3, RZ, 0x1f, R0 ;  /* 0x0000001fff037819 */ /* 0x000fc60000011400 */
[----:B------:R-:W-:Y:S01]  /*0290*/  @!P2 IMAD.MOV R2, RZ, RZ, -R2 ;  /* 0x000000ffff02a224 */ /* 0x000fe200078e0a02 */
[----:B------:R-:W-:Y:S02]  /*02a0*/  @!P1 LOP3.LUT R2, RZ, R4, RZ, 0x33, !PT ;  /* 0x00000004ff029212 */ /* 0x000fe400078e33ff */
[----:B------:R-:W-:-:S03]  /*02b0*/  LEA.HI R3, R3, R0, RZ, 0x6 ;  /* 0x0000000003037211 */ /* 0x000fc600078f30ff */
[----:B------:R-:W-:Y:S02]  /*02c0*/  IMAD.SHL.U32 R6, R2, 0x8, RZ ;  /* 0x0000000802067824 */ /* 0x000fe400078e00ff */
[----:B------:R-:W-:-:S03]  /*02d0*/  IMAD.MOV R2, RZ, RZ, -R2 ;  /* 0x000000ffff027224 */ /* 0x000fc600078e0a02 */
[----:B------:R-:W-:Y:S01]  /*02e0*/  LEA.HI.SX32 R3, R3, -R6, 0x1a ;  /* 0x8000000603037211 */ /* 0x000fe200078fd2ff */
[----:B------:R-:W-:-:S03]  /*02f0*/  IMAD R4, R4, R2, R5 ;  /* 0x0000000204047224 */ /* 0x000fc600078e0205 */
[----:B------:R-:W-:Y:S02]  /*0300*/  IMNMX R11, R3, 0x8, PT ;  /* 0x00000008030b7817 */ /* 0x000fe40003800200 */
[----:B------:R-:W-:Y:S02]  /*0310*/  IABS R9, R4 ;  /* 0x0000000400097213 */ /* 0x000fe40000000000 */
[----:B------:R-:W-:-:S04]  /*0320*/  IABS R7, R11 ;  /* 0x0000000b00077213 */ /* 0x000fc80000000000 */
[----:B------:R-:W0:Y:S08]  /*0330*/  I2F.RP R0, R7 ;  /* 0x0000000700007306 */ /* 0x000e300000209400 */
[----:B0-----:R-:W0:Y:S02]  /*0340*/  MUFU.RCP R0, R0 ;  /* 0x0000000000007308 */ /* 0x001e240000001000 */
[----:B0-----:R-:W-:-:S06]  /*0350*/  IADD3 R3, R0, 0xffffffe, RZ ;  /* 0x0ffffffe00037810 */ /* 0x001fcc0007ffe0ff */
[----:B------:R-:W0:Y:S02]  /*0360*/  F2I.FTZ.U32.TRUNC.NTZ R3, R3 ;  /* 0x0000000300037305 */ /* 0x000e24000021f000 */
[----:B0-----:R-:W-:-:S04]  /*0370*/  IMAD.MOV R8, RZ, RZ, -R3 ;  /* 0x000000ffff087224 */ /* 0x001fc800078e0a03 */
[----:B------:R-:W-:Y:S01]  /*0380*/  IMAD.MOV.U32 R2, RZ, RZ, R8 ;  /* 0x000000ffff027224 */ /* 0x000fe200078e0008 */
[----:B------:R-:W-:-:S03]  /*0390*/  IABS R8, R11 ;  /* 0x0000000b00087213 */ /* 0x000fc60000000000 */
[----:B------:R-:W-:Y:S02]  /*03a0*/  IMAD R5, R2, R7, RZ ;  /* 0x0000000702057224 */ /* 0x000fe400078e02ff */
[----:B------:R-:W-:Y:S02]  /*03b0*/  IMAD.MOV.U32 R2, RZ, RZ, RZ ;  /* 0x000000ffff027224 */ /* 0x000fe400078e00ff */
[----:B------:R-:W-:Y:S02]  /*03c0*/  IMAD.MOV R0, RZ, RZ, -R8 ;  /* 0x000000ffff007224 */ /* 0x000fe400078e0a08 */
        /* <DEDUP_REMOVED lines=9> */
[----:B------:R-:W-:-:S07]  /*0460*/  ISETP.GE.AND P2, PT, R0, RZ, PT ;  /* 0x000000ff0000720c */ /* 0x000fce0003f46270 */
[----:B------:R-:W-:Y:S02]  /*0470*/  @P0 IADD3 R2, R2, 0x1, RZ ;  /* 0x0000000102020810 */ /* 0x000fe40007ffe0ff */
[----:B-1----:R-:W-:-:S04]  /*0480*/  LOP3.LUT P0, RZ, R33, 0x40, RZ, 0xc0, !PT ;  /* 0x0000004021ff7812 */ /* 0x002fc8000780c0ff */
[----:B------:R-:W-:Y:S01]  /*0490*/  @!P2 IMAD.MOV R2, RZ, RZ, -R2 ;  /* 0x000000ffff02a224 */ /* 0x000fe200078e0a02 */
[----:B------:R-:W-:-:S05]  /*04a0*/  @!P1 LOP3.LUT R2, RZ, R11, RZ, 0x33, !PT ;  /* 0x0000000bff029212 */ /* 0x000fca00078e33ff */
[----:B------:R-:W-:Y:S02]  /*04b0*/  IMAD.MOV R0, RZ, RZ, -R2 ;  /* 0x000000ffff007224 */ /* 0x000fe400078e0a02 */
[----:B------:R-:W-:Y:S02]  /*04c0*/  IMAD.SHL.U32 R2, R2, 0x20, RZ ;  /* 0x0000002002027824 */ /* 0x000fe400078e00ff */
[----:B------:R-:W-:Y:S02]  /*04d0*/  IMAD R0, R11, R0, R4 ;  /* 0x000000000b007224 */ /* 0x000fe400078e0204 */
[----:B------:R-:W-:Y:S02]  /*04e0*/  IMAD.MOV.U32 R4, RZ, RZ, c[0x0][0x180] ;  /* 0x00006000ff047624 */ /* 0x000fe400078e00ff */
[----:B------:R-:W-:Y:S01]  /*04f0*/  IMAD.IADD R3, R6, 0x1, R0 ;  /* 0x0000000106037824 */ /* 0x000fe200078e0200 */
[----:B------:R-:W-:Y:S02]  /*0500*/  LOP3.LUT R6, R33, 0x3f, RZ, 0xc0, !PT ;  /* 0x0000003f21067812 */ /* 0x000fe400078ec0ff */
[----:B------:R-:W-:-:S02]  /*0510*/  IADD3 R4, R4, 0x7f, RZ ;  /* 0x0000007f04047810 */ /* 0x000fc40007ffe0ff */
[----:B------:R-:W-:Y:S01]  /*0520*/  SHF.R.U32.HI R0, RZ, 0x6, R33 ;  /* 0x00000006ff007819 */ /* 0x000fe20000011621 */
[----:B------:R-:W-:Y:S01]  /*0530*/  IMAD R3, R3, 0x40, R6 ;  /* 0x0000004003037824 */ /* 0x000fe200078e0206 */
[----:B------:R-:W-:Y:S02]  /*0540*/  ISETP.GE.AND P1, PT, R4, 0x80, PT ;  /* 0x000000800400780c */ /* 0x000fe40003f26270 */
[----:B------:R-:W-:-:S11]  /*0550*/  SGXT.U32 R0, R0, 0x1 ;  /* 0x000000010000781a */ /* 0x000fd60000000000 */
[----:B------:R-:W-:Y:S05]  /*0560*/  @!P1 BRA `(.L_x_0) ;  /* 0x00005a2000009947 */ /* 0x000fea0003800000 */
[----:B------:R-:W-:Y:S01]  /*0570*/  IABS R5, c[0x0][0x17c] ;  /* 0x00005f0000057a13 */ /* 0x000fe20000000000 */
[----:B------:R-:W-:Y:S01]  /*0580*/  CS2R R128, SRZ ;  /* 0x0000000000807805 */ /* 0x000fe2000001ff00 */
[C---:B------:R-:W-:Y:S01]  /*0590*/  IADD3 R7, R2.reuse, 0x1f, RZ ;  /* 0x0000001f02077810 */ /* 0x040fe20007ffe0ff */
[----:B------:R-:W-:Y:S01]  /*05a0*/  CS2R R130, SRZ ;  /* 0x0000000000827805 */ /* 0x000fe2000001ff00 */
[----:B------:R-:W0:Y:S01]  /*05b0*/  I2F.RP R10, R5 ;  /* 0x00000005000a7306 */ /* 0x000e220000209400 */
[C---:B------:R-:W-:Y:S01]  /*05c0*/  IADD3 R13, R2.reuse, 0x1d, RZ ;  /* 0x0000001d020d7810 */ /* 0x040fe20007ffe0ff */
[----:B------:R-:W-:Y:S01]  /*05d0*/  CS2R R124, SRZ ;  /* 0x00000000007c7805 */ /* 0x000fe2000001ff00 */
[C---:B------:R-:W-:Y:S01]  /*05e0*/  IADD3 R15, R2.reuse, 0x1c, RZ ;  /* 0x0000001c020f7810 */ /* 0x040fe20007ffe0ff */
[----:B------:R-:W-:Y:S01]  /*05f0*/  CS2R R126, SRZ ;  /* 0x00000000007e7805 */ /* 0x000fe2000001ff00 */
[----:B------:R-:W-:Y:S01]  /*0600*/  IABS R16, R13 ;  /* 0x0000000d00107213 */ /* 0x000fe20000000000 */
[----:B------:R-:W-:Y:S01]  /*0610*/  CS2R R96, SRZ ;  /* 0x0000000000607805 */ /* 0x000fe2000001ff00 */
[----:B------:R-:W-:Y:S01]  /*0620*/  IABS R18, R15 ;  /* 0x0000000f00127213 */ /* 0x000fe20000000000 */
[----:B------:R-:W-:Y:S01]  /*0630*/  CS2R R98, SRZ ;  /* 0x0000000000627805 */ /* 0x000fe2000001ff00 */
[C---:B------:R-:W-:Y:S01]  /*0640*/  IADD3 R17, R2.reuse, 0x1b, RZ ;  /* 0x0000001b02117810 */ /* 0x040fe20007ffe0ff */
[----:B------:R-:W-:Y:S01]  /*0650*/  CS2R R92, SRZ ;  /* 0x00000000005c7805 */ /* 0x000fe2000001ff00 */
[----:B------:R-:W-:Y:S01]  /*0660*/  ISETP.GE.AND P5, PT, R7, RZ, PT ;  /* 0x000000ff0700720c */ /* 0x000fe20003fa6270 */
[----:B------:R-:W-:Y:S01]  /*0670*/  CS2R R94, SRZ ;  /* 0x00000000005e7805 */ /* 0x000fe2000001ff00 */
[----:B------:R-:W-:Y:S01]  /*0680*/  IABS R20, R17 ;  /* 0x0000001100147213 */ /* 0x000fe20000000000 */
[----:B------:R-:W-:Y:S01]  /*0690*/  ULDC UR4, c[0x0][0x180] ;  /* 0x0000600000047ab9 */ /* 0x000fe20000000800 */
[C---:B------:R-:W-:Y:S01]  /*06a0*/  IADD3 R19, R2.reuse, 0x1a, RZ ;  /* 0x0000001a02137810 */ /* 0x040fe20007ffe0ff */
[----:B0-----:R-:W0:Y:S01]  /*06b0*/  MUFU.RCP R10, R10 ;  /* 0x0000000a000a7308 */ /* 0x001e220000001000 */
[----:B------:R-:W-:-:S02]  /*06c0*/  IADD3 R21, R2, 0x16, RZ ;  /* 0x0000001602157810 */ /* 0x000fc40007ffe0ff */
[C---:B------:R-:W-:Y:S02]  /*06d0*/  IADD3 R23, R2.reuse, 0x14, RZ ;  /* 0x0000001402177810 */ /* 0x040fe40007ffe0ff */
[----:B------:R-:W-:Y:S02]  /*06e0*/  IABS R34, R21 ;  /* 0x0000001500227213 */ /* 0x000fe40000000000 */
[----:B------:R-:W-:Y:S02]  /*06f0*/  IABS R38, R23 ;  /* 0x0000001700267213 */ /* 0x000fe40000000000 */
[C---:B------:R-:W-:Y:S02]  /*0700*/  IADD3 R27, R2.reuse, 0x12, RZ ;  /* 0x00000012021b7810 */ /* 0x040fe40007ffe0ff */
[----:B------:R-:W-:Y:S02]  /*0710*/  IADD3 R25, R2, 0x13, RZ ;  /* 0x0000001302197810 */ /* 0x000fe40007ffe0ff */
[----:B------:R-:W-:-:S02]  /*0720*/  IABS R42, R27 ;  /* 0x0000001b002a7213 */ /* 0x000fc40000000000 */
[----:B------:R-:W-:Y:S02]  /*0730*/  IABS R40, R25 ;  /* 0x0000001900287213 */ /* 0x000fe40000000000 */
[----:B0-----:R-:W-:Y:S02]  /*0740*/  IADD3 R8, R10, 0xffffffe, RZ ;  /* 0x0ffffffe0a087810 */ /* 0x001fe40007ffe0ff */
[----:B------:R-:W-:Y:S02]  /*0750*/  IABS R10, R7 ;  /* 0x00000007000a7213 */ /* 0x000fe40000000000 */
[----:B------:R0:W1:Y:S01]  /*0760*/  F2I.FTZ.U32.TRUNC.NTZ R9, R8 ;  /* 0x0000000800097305 */ /* 0x000062000021f000 */
[C---:B------:R-:W-:Y:S02]  /*0770*/  IADD3 R29, R2.reuse, 0xf, RZ ;  /* 0x0000000f021d7810 */ /* 0x040fe40007ffe0ff */
[----:B------:R-:W-:Y:S02]  /*0780*/  IADD3 R31, R2, 0x1, RZ ;  /* 0x00000001021f7810 */ /* 0x000fe40007ffe0ff */
[----:B------:R-:W-:-:S02]  /*0790*/  LOP3.LUT R136, R0, 0x70, RZ, 0xfc, !PT ;  /* 0x0000007000887812 */ /* 0x000fc400078efcff */
[C---:B------:R-:W-:Y:S01]  /*07a0*/  LOP3.LUT R135, R0.reuse, 0x72, RZ, 0xfc, !PT ;  /* 0x0000007200877812 */ /* 0x040fe200078efcff */
[----:B0-----:R-:W-:Y:S01]  /*07b0*/  IMAD.MOV.U32 R8, RZ, RZ, RZ ;  /* 0x000000ffff087224 */ /* 0x001fe200078e00ff */
[C---:B------:R-:W-:Y:S02]  /*07c0*/  LOP3.LUT R134, R0.reuse, 0x74, RZ, 0xfc, !PT ;  /* 0x0000007400867812 */ /* 0x040fe400078efcff */
[C---:B------:R-:W-:Y:S02]  /*07d0*/  LOP3.LUT R182, R0.reuse, 0x6a, RZ, 0xfc, !PT ;  /* 0x0000006a00b67812 */ /* 0x040fe400078efcff */
[C---:B------:R-:W-:Y:S01]  /*07e0*/  LOP3.LUT R181, R0.reuse, 0x6c, RZ, 0xfc, !PT ;  /* 0x0000006c00b57812 */ /* 0x040fe200078efcff */
[----:B-1----:R-:W-:Y:S01]  /*07f0*/  IMAD.MOV R12, RZ, RZ, -R9 ;  /* 0x000000ffff0c7224 */ /* 0x002fe200078e0a09 */
[C---:B------:R-:W-:Y:S02]  /*0800*/  LOP3.LUT R180, R0.reuse, 0x6e, RZ, 0xfc, !PT ;  /* 0x0000006e00b47812 */ /* 0x040fe400078efcff */
[----:B------:R-:W-:Y:S01]  /*0810*/  LOP3.LUT R185, R0, 0x64, RZ, 0xfc, !PT ;  /* 0x0000006400b97812 */ /* 0x000fe200078efcff */
[----:B------:R-:W-:Y:S01]  /*0820*/  IMAD R11, R12, R5, RZ ;  /* 0x000000050c0b7224 */ /* 0x000fe200078e02ff */
[----:B------:R-:W-:-:S02]  /*0830*/  IADD3 R12, R2, 0x1e, RZ ;  /* 0x0000001e020c7810 */ /* 0x000fc40007ffe0ff */
[C---:B------:R-:W-:Y:S01]  /*0840*/  LOP3.LUT R184, R0.reuse, 0x66, RZ, 0xfc, !PT ;  /* 0x0000006600b87812 */ /* 0x040fe200078efcff */
[----:B------:R-:W-:Y:S01]  /*0850*/  IMAD.HI.U32 R11, R9, R11, R8 ;  /* 0x0000000b090b7227 */ /* 0x000fe200078e0008 */
[----:B------:R-:W-:Y:S02]  /*0860*/  IABS R14, R12 ;  /* 0x0000000c000e7213 */ /* 0x000fe40000000000 */
[C---:B------:R-:W-:Y:S02]  /*0870*/  LOP3.LUT R183, R0.reuse, 0x68, RZ, 0xfc, !PT ;  /* 0x0000006800b77812 */ /* 0x040fe400078efcff */
[C---:B------:R-:W-:Y:S01]  /*0880*/  LOP3.LUT R188, R0.reuse, 0x5e, RZ, 0xfc, !PT ;  /* 0x0000005e00bc7812 */ /* 0x040fe200078efcff */
[C---:B------:R-:W-:Y:S01]  /*0890*/  IMAD.HI.U32 R8, R11.reuse, R10, RZ ;  /* 0x0000000a0b087227 */ /* 0x040fe200078e00ff */
[C---:B------:R-:W-:Y:S02]  /*08a0*/  LOP3.LUT R187, R0.reuse, 0x60, RZ, 0xfc, !PT ;  /* 0x0000006000bb7812 */ /* 0x040fe400078efcff */
[C---:B------:R-:W-:Y:S01]  /*08b0*/  LOP3.LUT R186, R0.reuse, 0x62, RZ, 0xfc, !PT ;  /* 0x0000006200ba7812 */ /* 0x040fe200078efcff */
[----:B------:R-:W-:Y:S01]  /*08c0*/  IMAD.MOV R8, RZ, RZ, -R8 ;  /* 0x000000ffff087224 */ /* 0x000fe200078e0a08 */
[C---:B------:R-:W-:Y:S01]  /*08d0*/  LOP3.LUT R191, R0.reuse, 0x58, RZ, 0xfc, !PT ;  /* 0x0000005800bf7812 */ /* 0x040fe200078efcff */
[----:B------:R-:W-:Y:S01]  /*08e0*/  IMAD.HI.U32 R9, R11, R14, RZ ;  /* 0x0000000e0b097227 */ /* 0x000fe200078e00ff */
[----:B------:R-:W-:-:S02]  /*08f0*/  LOP3.LUT R190, R0, 0x5a, RZ, 0xfc, !PT ;  /* 0x0000005a00be7812 */ /* 0x000fc400078efcff */
[C---:B------:R-:W-:Y:S01]  /*0900*/  LOP3.LUT R189, R0.reuse, 0x5c, RZ, 0xfc, !PT ;  /* 0x0000005c00bd7812 */ /* 0x040fe200078efcff */
[----:B------:R-:W-:Y:S01]  /*0910*/  IMAD R8, R5, R8, R10 ;  /* 0x0000000805087224 */ /* 0x000fe200078e020a */
[C---:B------:R-:W-:Y:S01]  /*0920*/  LOP3.LUT R194, R0.reuse, 0x52, RZ, 0xfc, !PT ;  /* 0x0000005200c27812 */ /* 0x040fe200078efcff */
[----:B------:R-:W-:Y:S01]  /*0930*/  IMAD.MOV R10, RZ, RZ, -R9 ;  /* 0x000000ffff0a7224 */ /* 0x000fe200078e0a09 */
[C---:B------:R-:W-:Y:S01]  /*0940*/  LOP3.LUT R193, R0.reuse, 0x54, RZ, 0xfc, !PT ;  /* 0x0000005400c17812 */ /* 0x040fe200078efcff */
[----:B------:R-:W-:Y:S01]  /*0950*/  IMAD.HI.U32 R9, R11, R16, RZ ;  /* 0x000000100b097227 */ /* 0x000fe200078e00ff */
[C---:B------:R-:W-:Y:S02]  /*0960*/  ISETP.GT.U32.AND P1, PT, R5.reuse, R8, PT ;  /* 0x000000080500720c */ /* 0x040fe40003f24070 */
[C---:B------:R-:W-:Y:S01]  /*0970*/  LOP3.LUT R192, R0.reuse, 0x56, RZ, 0xfc, !PT ;  /* 0x0000005600c07812 */ /* 0x040fe200078efcff */
[----:B------:R-:W-:Y:S01]  /*0980*/  IMAD R14, R5, R10, R14 ;  /* 0x0000000a050e7224 */ /* 0x000fe200078e020e */
[C---:B------:R-:W-:Y:S01]  /*0990*/  LOP3.LUT R197, R0.reuse, 0x4c, RZ, 0xfc, !PT ;  /* 0x0000004c00c57812 */ /* 0x040fe200078efcff */
[----:B------:R-:W-:Y:S01]  /*09a0*/  IMAD.MOV R9, RZ, RZ, -R9 ;  /* 0x000000ffff097224 */ /* 0x000fe200078e0a09 */
[----:B------:R-:W-:Y:S01]  /*09b0*/  LOP3.LUT R196, R0, 0x4e, RZ, 0xfc, !PT ;  /* 0x0000004e00c47812 */ /* 0x000fe200078efcff */
[----:B------:R-:W-:Y:S01]  /*09c0*/  IMAD.HI.U32 R10, R11, R18, RZ ;  /* 0x000000120b0a7227 */ /* 0x000fe200078e00ff */
[----:B------:R-:W-:-:S02]  /*09d0*/  ISETP.GT.U32.AND P2, PT, R5, R14, PT ;  /* 0x0000000e0500720c */ /* 0x000fc40003f44070 */
[----:B------:R-:W-:Y:S01]  /*09e0*/  LOP3.LUT R195, R0, 0x50, RZ, 0xfc, !PT ;  /* 0x0000005000c37812 */ /* 0x000fe200078efcff */
[C---:B------:R-:W-:Y:S01]  /*09f0*/  IMAD R16, R5.reuse, R9, R16 ;  /* 0x0000000905107224 */ /* 0x040fe200078e0210 */
[----:B------:R-:W-:Y:S01]  /*0a00*/  IABS R9, R19 ;  /* 0x0000001300097213 */ /* 0x000fe20000000000 */
[--C-:B------:R-:W-:Y:S01]  /*0a10*/  @!P1 IMAD.IADD R8, R8, 0x1, -R5.reuse ;  /* 0x0000000108089824 */ /* 0x100fe200078e0a05 */
[----:B------:R-:W-:Y:S01]  /*0a20*/  ISETP.GE.AND P1, PT, R12, RZ, PT ;  /* 0x000000ff0c00720c */ /* 0x000fe20003f26270 */
[----:B------:R-:W-:Y:S01]  /*0a30*/  IMAD.MOV R10, RZ, RZ, -R10 ;  /* 0x000000ffff0a7224 */ /* 0x000fe200078e0a0a */
[----:B------:R-:W-:Y:S01]  /*0a40*/  ISETP.GT.U32.AND P3, PT, R5, R16, PT ;  /* 0x000000100500720c */ /* 0x000fe20003f64070 */
[----:B------:R-:W-:Y:S01]  /*0a50*/  IMAD.HI.U32 R7, R11, R20, RZ ;  /* 0x000000140b077227 */ /* 0x000fe200078e00ff */
[C---:B------:R-:W-:Y:S02]  /*0a60*/  ISETP.GT.U32.AND P6, PT, R5.reuse, R8, PT ;  /* 0x000000080500720c */ /* 0x040fe40003fc4070 */
[----:B------:R-:W-:Y:S01]  /*0a70*/  LOP3.LUT R200, R0, 0x46, RZ, 0xfc, !PT ;  /* 0x0000004600c87812 */ /* 0x000fe200078efcff */
[----:B------:R-:W-:Y:S01]  /*0a80*/  @!P2 IMAD.IADD R14, R14, 0x1, -R5 ;  /* 0x000000010e0ea824 */ /* 0x000fe200078e0a05 */
[C---:B------:R-:W-:Y:S01]  /*0a90*/  LOP3.LUT R199, R0.reuse, 0x48, RZ, 0xfc, !PT ;  /* 0x0000004800c77812 */ /* 0x040fe200078efcff */
[C---:B------:R-:W-:Y:S01]  /*0aa0*/  IMAD R18, R5.reuse, R10, R18 ;  /* 0x0000000a05127224 */ /* 0x040fe200078e0212 */
[----:B------:R-:W-:Y:S01]  /*0ab0*/  LOP3.LUT R198, R0, 0x4a, RZ, 0xfc, !PT ;  /* 0x0000004a00c67812 */ /* 0x000fe200078efcff */
[----:B------:R-:W-:Y:S01]  /*0ac0*/  IMAD.MOV R7, RZ, RZ, -R7 ;  /* 0x000000ffff077224 */ /* 0x000fe200078e0a07 */
[C---:B------:R-:W-:Y:S01]  /*0ad0*/  ISETP.GT.U32.AND P4, PT, R5.reuse, R14, PT ;  /* 0x0000000e0500720c */ /* 0x040fe20003f84070 */
[----:B------:R-:W-:Y:S01]  /*0ae0*/  IMAD.MOV.U32 R12, RZ, RZ, R9 ;  /* 0x000000ffff0c7224 */ /* 0x000fe200078e0009 */
[----:B------:R-:W-:Y:S01]  /*0af0*/  ISETP.GT.U32.AND P2, PT, R5, R18, PT ;  /* 0x000000120500720c */ /* 0x000fe20003f44070 */
[--C-:B------:R-:W-:Y:S01]  /*0b00*/  @!P3 IMAD.IADD R16, R16, 0x1, -R5.reuse ;  /* 0x000000011010b824 */ /* 0x100fe200078e0a05 */
[----:B------:R-:W-:Y:S01]  /*0b10*/  ISETP.GE.AND P3, PT, R15, RZ, PT ;  /* 0x000000ff0f00720c */ /* 0x000fe20003f66270 */
[----:B------:R-:W-:Y:S01]  /*0b20*/  @!P6 IMAD.IADD R8, R8, 0x1, -R5 ;  /* 0x000000010808e824 */ /* 0x000fe200078e0a05 */
[----:B------:R-:W-:Y:S01]  /*0b30*/  ISETP.GE.AND P6, PT, R13, RZ, PT ;  /* 0x000000ff0d00720c */ /* 0x000fe20003fc6270 */
[----:B------:R-:W-:Y:S01]  /*0b40*/  IMAD.HI.U32 R9, R11, R12, RZ ;  /* 0x0000000c0b097227 */ /* 0x000fe200078e00ff */
[----:B------:R-:W-:-:S02]  /*0b50*/  LOP3.LUT R203, R0, 0x40, RZ, 0xfc, !PT ;  /* 0x0000004000cb7812 */ /* 0x000fc400078efcff */
[C---:B------:R-:W-:Y:S01]  /*0b60*/  LOP3.LUT R202, R0.reuse, 0x42, RZ, 0xfc, !PT ;  /* 0x0000004200ca7812 */ /* 0x040fe200078efcff */
[----:B------:R-:W-:Y:S01]  /*0b70*/  IMAD.MOV.U32 R10, RZ, RZ, R8 ;  /* 0x000000ffff0a7224 */ /* 0x000fe200078e0008 */
[----:B------:R-:W-:Y:S01]  /*0b80*/  LOP3.LUT R201, R0, 0x44, RZ, 0xfc, !PT ;  /* 0x0000004400c97812 */ /* 0x000fe200078efcff */
[--C-:B------:R-:W-:Y:S01]  /*0b90*/  @!P4 IMAD.IADD R14, R14, 0x1, -R5.reuse ;  /* 0x000000010e0ec824 */ /* 0x100fe200078e0a05 */
[C---:B------:R-:W-:Y:S01]  /*0ba0*/  ISETP.GT.U32.AND P4, PT, R5.reuse, R16, PT ;  /* 0x000000100500720c */ /* 0x040fe20003f84070 */
[----:B------:R-:W-:Y:S01]  /*0bb0*/  IMAD R8, R5, R7, R20 ;  /* 0x0000000705087224 */ /* 0x000fe200078e0214 */
[----:B------:R-:W-:Y:S01]  /*0bc0*/  IADD3 R7, R2, 0x19, RZ ;  /* 0x0000001902077810 */ /* 0x000fe20007ffe0ff */
[----:B------:R-:W-:Y:S01]  /*0bd0*/  @!P2 IMAD.IADD R18, R18, 0x1, -R5 ;  /* 0x000000011212a824 */ /* 0x000fe200078e0a05 */
[----:B------:R-:W-:Y:S01]  /*0be0*/  LOP3.LUT R206, R0, 0x3a, RZ, 0xfc, !PT ;  /* 0x0000003a00ce7812 */ /* 0x000fe200078efcff */
[----:B------:R-:W-:Y:S01]  /*0bf0*/  @!P5 IMAD.MOV R10, RZ, RZ, -R10 ;  /* 0x000000ffff0ad224 */ /* 0x000fe200078e0a0a */
[----:B------:R-:W-:Y:S01]  /*0c00*/  ISETP.GE.AND P5, PT, R17, RZ, PT ;  /* 0x000000ff1100720c */ /* 0x000fe20003fa6270 */
[----:B------:R-:W-:Y:S01]  /*0c10*/  IMAD.MOV R9, RZ, RZ, -R9 ;  /* 0x000000ffff097224 */ /* 0x000fe200078e0a09 */
[C---:B------:R-:W-:Y:S01]  /*0c20*/  ISETP.GT.U32.AND P2, PT, R5.reuse, R18, PT ;  /* 0x000000120500720c */ /* 0x040fe20003f44070 */
[----:B------:R-:W-:Y:S01]  /*0c30*/  @!P1 IMAD.MOV R14, RZ, RZ, -R14 ;  /* 0x000000ffff0e9224 */ /* 0x000fe200078e0a0e */
[----:B------:R-:W-:Y:S01]  /*0c40*/  IADD3 R17, R2, 0x18, RZ ;  /* 0x0000001802117810 */ /* 0x000fe20007ffe0ff */
[C---:B------:R-:W-:Y:S01]  /*0c50*/  IMAD R20, R5.reuse, R9, R12 ;  /* 0x0000000905147224 */ /* 0x040fe200078e020c */
[----:B------:R-:W-:Y:S01]  /*0c60*/  IABS R22, R7 ;  /* 0x0000000700167213 */ /* 0x000fe20000000000 */
[----:B------:R-:W-:Y:S01]  /*0c70*/  @!P4 IMAD.IADD R16, R16, 0x1, -R5 ;  /* 0x000000011010c824 */ /* 0x000fe200078e0a05 */
[----:B------:R-:W-:Y:S01]  /*0c80*/  ISETP.GT.U32.AND P4, PT, R5, R8, PT ;  /* 0x000000080500720c */ /* 0x000fe20003f84070 */
[----:B------:R-:W-:Y:S01]  /*0c90*/  IMAD.HI.U32 R15, R11, R34, RZ ;  /* 0x000000220b0f7227 */ /* 0x000fe200078e00ff */
[----:B------:R-:W-:-:S02]  /*0ca0*/  IABS R24, R17 ;  /* 0x0000001100187213 */ /* 0x000fc40000000000 */
[----:B------:R-:W-:Y:S01]  /*0cb0*/  ISETP.GE.AND P1, PT, R19, RZ, PT ;  /* 0x000000ff1300720c */ /* 0x000fe20003f26270 */
[----:B------:R-:W-:Y:S01]  /*0cc0*/  @!P6 IMAD.MOV R16, RZ, RZ, -R16 ;  /* 0x000000ffff10e224 */ /* 0x000fe200078e0a10 */
[----:B------:R-:W-:Y:S01]  /*0cd0*/  ISETP.GT.U32.AND P6, PT, R5, R20, PT ;  /* 0x000000140500720c */ /* 0x000fe20003fc4070 */
[--C-:B------:R-:W-:Y:S01]  /*0ce0*/  @!P2 IMAD.IADD R18, R18, 0x1, -R5.reuse ;  /* 0x000000011212a824 */ /* 0x100fe200078e0a05 */
[----:B------:R-:W-:Y:S01]  /*0cf0*/  ISETP.GE.AND P2, PT, R7, RZ, PT ;  /* 0x000000ff0700720c */ /* 0x000fe20003f46270 */
[C---:B------:R-:W-:Y:S01]  /*0d00*/  IMAD.HI.U32 R7, R11.reuse, R22, RZ ;  /* 0x000000160b077227 */ /* 0x040fe200078e00ff */
[----:B------:R-:W-:Y:S02]  /*0d10*/  IADD3 R19, R2, 0x17, RZ ;  /* 0x0000001702137810 */ /* 0x000fe40007ffe0ff */
[----:B------:R-:W-:Y:S01]  /*0d20*/  LOP3.LUT R205, R0, 0x3c, RZ, 0xfc, !PT ;  /* 0x0000003c00cd7812 */ /* 0x000fe200078efcff */
[----:B------:R-:W-:Y:S01]  /*0d30*/  @!P4 IMAD.IADD R8, R8, 0x1, -R5 ;  /* 0x000000010808c824 */ /* 0x000fe200078e0a05 */
[----:B------:R-:W-:Y:S01]  /*0d40*/  IABS R32, R19 ;  /* 0x0000001300207213 */ /* 0x000fe20000000000 */
[----:B------:R-:W-:Y:S01]  /*0d50*/  IMAD.HI.U32 R9, R11, R24, RZ ;  /* 0x000000180b097227 */ /* 0x000fe200078e00ff */
[----:B------:R-:W-:-:S02]  /*0d60*/  LOP3.LUT R204, R0, 0x3e, RZ, 0xfc, !PT ;  /* 0x0000003e00cc7812 */ /* 0x000fc400078efcff */
[C---:B------:R-:W-:Y:S01]  /*0d70*/  ISETP.GT.U32.AND P4, PT, R5.reuse, R8, PT ;  /* 0x000000080500720c */ /* 0x040fe20003f84070 */
[----:B------:R-:W-:Y:S01]  /*0d80*/  IMAD.MOV R7, RZ, RZ, -R7 ;  /* 0x000000ffff077224 */ /* 0x000fe200078e0a07 */
[C---:B------:R-:W-:Y:S01]  /*0d90*/  LOP3.LUT R209, R0.reuse, 0x34, RZ, 0xfc, !PT ;  /* 0x0000003400d17812 */ /* 0x040fe200078efcff */
[----:B------:R-:W-:Y:S01]  /*0da0*/  IMAD.MOV.U32 R12, RZ, RZ, R18 ;  /* 0x000000ffff0c7224 */ /* 0x000fe200078e0012 */
[C---:B------:R-:W-:Y:S01]  /*0db0*/  LOP3.LUT R208, R0.reuse, 0x36, RZ, 0xfc, !PT ;  /* 0x0000003600d07812 */ /* 0x040fe200078efcff */
[----:B------:R-:W-:Y:S01]  /*0dc0*/  IMAD.MOV R9, RZ, RZ, -R9 ;  /* 0x000000ffff097224 */ /* 0x000fe200078e0a09 */
[C---:B------:R-:W-:Y:S01]  /*0dd0*/  LOP3.LUT R207, R0.reuse, 0x38, RZ, 0xfc, !PT ;  /* 0x0000003800cf7812 */ /* 0x040fe200078efcff */
[C---:B------:R-:W-:Y:S01]  /*0de0*/  IMAD R18, R5.reuse, R7, R22 ;  /* 0x0000000705127224 */ /* 0x040fe200078e0216 */
[C---:B------:R-:W-:Y:S01]  /*0df0*/  LOP3.LUT R212, R0.reuse, 0x2e, RZ, 0xfc, !PT ;  /* 0x0000002e00d47812 */ /* 0x040fe200078efcff */
[C---:B------:R-:W-:Y:S01]  /*0e00*/  IMAD R22, R5.reuse, R9, R24 ;  /* 0x0000000905167224 */ /* 0x040fe200078e0218 */
[----:B------:R-:W-:Y:S01]  /*0e10*/  LOP3.LUT R211, R0, 0x30, RZ, 0xfc, !PT ;  /* 0x0000003000d37812 */ /* 0x000fe200078efcff */
[--C-:B------:R-:W-:Y:S01]  /*0e20*/  @!P6 IMAD.IADD R20, R20, 0x1, -R5.reuse ;  /* 0x000000011414e824 */ /* 0x100fe200078e0a05 */
[----:B------:R-:W-:Y:S01]  /*0e30*/  LOP3.LUT R210, R0, 0x32, RZ, 0xfc, !PT ;  /* 0x0000003200d27812 */ /* 0x000fe200078efcff */
[----:B------:R-:W-:Y:S01]  /*0e40*/  @!P4 IMAD.IADD R8, R8, 0x1, -R5 ;  /* 0x000000010808c824 */ /* 0x000fe200078e0a05 */
[----:B------:R-:W-:Y:S01]  /*0e50*/  ISETP.GT.U32.AND P4, PT, R5, R18, PT ;  /* 0x000000120500720c */ /* 0x000fe20003f84070 */
[----:B------:R-:W-:Y:S01]  /*0e60*/  IMAD.HI.U32 R13, R11, R32, RZ ;  /* 0x000000200b0d7227 */ /* 0x000fe200078e00ff */
[----:B------:R-:W-:-:S02]  /*0e70*/  ISETP.GT.U32.AND P6, PT, R5, R22, PT ;  /* 0x000000160500720c */ /* 0x000fc40003fc4070 */
[----:B------:R-:W-:Y:S01]  /*0e80*/  LOP3.LUT R215, R0, 0x28, RZ, 0xfc, !PT ;  /* 0x0000002800d77812 */ /* 0x000fe200078efcff */
[----:B------:R-:W-:Y:S01]  /*0e90*/  @!P3 IMAD.MOV R12, RZ, RZ, -R12 ;  /* 0x000000ffff0cb224 */ /* 0x000fe200078e0a0c */
[----:B------:R-:W-:Y:S01]  /*0ea0*/  ISETP.GE.AND P3, PT, R17, RZ, PT ;  /* 0x000000ff1100720c */ /* 0x000fe20003f66270 */
[----:B------:R-:W-:Y:S01]  /*0eb0*/  IMAD.MOV R13, RZ, RZ, -R13 ;  /* 0x000000ffff0d7224 */ /* 0x000fe200078e0a0d */
[----:B------:R-:W-:Y:S01]  /*0ec0*/  IADD3 R17, R2, 0x15, RZ ;  /* 0x0000001502117810 */ /* 0x000fe20007ffe0ff */
[----:B------:R-:W-:Y:S01]  /*0ed0*/  IMAD.MOV R15, RZ, RZ, -R15 ;  /* 0x000000ffff0f7224 */ /* 0x000fe200078e0a0f */
[----:B------:R-:W-:Y:S01]  /*0ee0*/  LOP3.LUT R214, R0, 0x2a, RZ, 0xfc, !PT ;  /* 0x0000002a00d67812 */ /* 0x000fe200078efcff */
[C---:B------:R-:W-:Y:S01]  /*0ef0*/  IMAD R32, R5.reuse, R13, R32 ;  /* 0x0000000d05207224 */ /* 0x040fe200078e0220 */
[----:B------:R-:W-:Y:S01]  /*0f00*/  IABS R26, R17 ;  /* 0x00000011001a7213 */ /* 0x000fe20000000000 */
[--C-:B------:R-:W-:Y:S01]  /*0f10*/  @!P4 IMAD.IADD R18, R18, 0x1, -R5.reuse ;  /* 0x000000011212c824 */ /* 0x100fe200078e0a05 */
[C---:B------:R-:W-:Y:S01]  /*0f20*/  ISETP.GT.U32.AND P4, PT, R5.reuse, R20, PT ;  /* 0x000000140500720c */ /* 0x040fe20003f84070 */
[----:B------:R-:W-:Y:S01]  /*0f30*/  @!P6 IMAD.IADD R22, R22, 0x1, -R5 ;  /* 0x000000011616e824 */ /* 0x000fe200078e0a05 */
[C---:B------:R-:W-:Y:S01]  /*0f40*/  LOP3.LUT R213, R0.reuse, 0x2c, RZ, 0xfc, !PT ;  /* 0x0000002c00d57812 */ /* 0x040fe200078efcff */
[C---:B------:R-:W-:Y:S01]  /*0f50*/  IMAD R34, R5.reuse, R15, R34 ;  /* 0x0000000f05227224 */ /* 0x040fe200078e0222 */
[----:B------:R-:W-:Y:S01]  /*0f60*/  ISETP.GT.U32.AND P6, PT, R5, R18, PT ;  /* 0x000000120500720c */ /* 0x000fe20003fc4070 */
[----:B------:R-:W-:Y:S01]  /*0f70*/  IMAD.MOV.U32 R24, RZ, RZ, R8 ;  /* 0x000000ffff187224 */ /* 0x000fe200078e0008 */
[C---:B------:R-:W-:Y:S01]  /*0f80*/  LOP3.LUT R218, R0.reuse, 0x22, RZ, 0xfc, !PT ;  /* 0x0000002200da7812 */ /* 0x040fe200078efcff */
[----:B------:R-:W-:Y:S01]  /*0f90*/  IMAD.HI.U32 R7, R11, R26, RZ ;  /* 0x0000001a0b077227 */ /* 0x000fe200078e00ff */
[----:B------:R-:W-:-:S02]  /*0fa0*/  LOP3.LUT R217, R0, 0x24, RZ, 0xfc, !PT ;  /* 0x0000002400d97812 */ /* 0x000fc400078efcff */
[C---:B------:R-:W-:Y:S01]  /*0fb0*/  LOP3.LUT R216, R0.reuse, 0x26, RZ, 0xfc, !PT ;  /* 0x0000002600d87812 */ /* 0x040fe200078efcff */
[----:B------:R-:W-:Y:S01]  /*0fc0*/  IMAD.HI.U32 R8, R11, R38, RZ ;  /* 0x000000260b087227 */ /* 0x000fe200078e00ff */
[C---:B------:R-:W-:Y:S02]  /*0fd0*/  LOP3.LUT R221, R0.reuse, 0x1c, RZ, 0xfc, !PT ;  /* 0x0000001c00dd7812 */ /* 0x040fe400078efcff */
[----:B------:R-:W-:Y:S01]  /*0fe0*/  LOP3.LUT R220, R0, 0x1e, RZ, 0xfc, !PT ;  /* 0x0000001e00dc7812 */ /* 0x000fe200078efcff */
[--C-:B------:R-:W-:Y:S01]  /*0ff0*/  @!P4 IMAD.IADD R20, R20, 0x1, -R5.reuse ;  /* 0x000000011414c824 */ /* 0x100fe200078e0a05 */
[C---:B------:R-:W-:Y:S01]  /*1000*/  ISETP.GT.U32.AND P4, PT, R5.reuse, R32, PT ;  /* 0x000000200500720c */ /* 0x040fe20003f84070 */
[----:B------:R-:W-:Y:S01]  /*1010*/  @!P6 IMAD.IADD R18, R18, 0x1, -R5 ;  /* 0x000000011212e824 */ /* 0x000fe200078e0a05 */
[C---:B------:R-:W-:Y:S01]  /*1020*/  ISETP.GT.U32.AND P6, PT, R5.reuse, R34, PT ;  /* 0x000000220500720c */ /* 0x040fe20003fc4070 */
[----:B------:R-:W-:Y:S01]  /*1030*/  IMAD.MOV R7, RZ, RZ, -R7 ;  /* 0x000000ffff077224 */ /* 0x000fe200078e0a07 */
[C---:B------:R-:W-:Y:S01]  /*1040*/  LOP3.LUT R219, R0.reuse, 0x20, RZ, 0xfc, !PT ;  /* 0x0000002000db7812 */ /* 0x040fe200078efcff */
[----:B------:R-:W-:Y:S01]  /*1050*/  IMAD.MOV R15, RZ, RZ, -R8 ;  /* 0x000000ffff0f7224 */ /* 0x000fe200078e0a08 */
[C---:B------:R-:W-:Y:S01]  /*1060*/  LOP3.LUT R224, R0.reuse, 0x16, RZ, 0xfc, !PT ;  /* 0x0000001600e07812 */ /* 0x040fe200078efcff */
[----:B------:R-:W-:Y:S01]  /*1070*/  @!P5 IMAD.MOV R24, RZ, RZ, -R24 ;  /* 0x000000ffff18d224 */ /* 0x000fe200078e0a18 */
[C---:B------:R-:W-:Y:S01]  /*1080*/  ISETP.GT.U32.AND P5, PT, R5.reuse, R22, PT ;  /* 0x000000160500720c */ /* 0x040fe20003fa4070 */
[C---:B------:R-:W-:Y:S01]  /*1090*/  IMAD R8, R5.reuse, R7, R26 ;  /* 0x0000000705087224 */ /* 0x040fe200078e021a */
[----:B------:R-:W-:Y:S01]  /*10a0*/  LOP3.LUT R223, R0, 0x18, RZ, 0xfc, !PT ;  /* 0x0000001800df7812 */ /* 0x000fe200078efcff */
[----:B------:R-:W-:Y:S01]  /*10b0*/  IMAD R38, R5, R15, R38 ;  /* 0x0000000f05267224 */ /* 0x000fe200078e0226 */
[----:B------:R-:W-:Y:S01]  /*10c0*/  IADD3 R15, R2, 0x10, RZ ;  /* 0x00000010020f7810 */ /* 0x000fe20007ffe0ff */
[----:B------:R-:W-:Y:S01]  /*10d0*/  IMAD.HI.U32 R13, R11, R42, RZ ;  /* 0x0000002a0b0d7227 */ /* 0x000fe200078e00ff */
[----:B------:R-:W-:-:S02]  /*10e0*/  LOP3.LUT R222, R0, 0x1a, RZ, 0xfc, !PT ;  /* 0x0000001a00de7812 */ /* 0x000fc400078efcff */
[----:B------:R-:W-:Y:S01]  /*10f0*/  IABS R36, R15 ;  /* 0x0000000f00247213 */ /* 0x000fe20000000000 */
[--C-:B------:R-:W-:Y:S01]  /*1100*/  @!P4 IMAD.IADD R32, R32, 0x1, -R5.reuse ;  /* 0x000000012020c824 */ /* 0x100fe200078e0a05 */
[C---:B------:R-:W-:Y:S01]  /*1110*/  ISETP.GT.U32.AND P4, PT, R5.reuse, R8, PT ;  /* 0x000000080500720c */ /* 0x040fe20003f84070 */
[----:B------:R-:W-:Y:S01]  /*1120*/  @!P6 IMAD.IADD R34, R34, 0x1, -R5 ;  /* 0x000000012222e824 */ /* 0x000fe200078e0a05 */
[----:B------:R-:W-:Y:S01]  /*1130*/  ISETP.GT.U32.AND P6, PT, R5, R38, PT ;  /* 0x000000260500720c */ /* 0x000fe20003fc4070 */
[----:B------:R-:W-:Y:S01]  /*1140*/  IMAD.MOV R13, RZ, RZ, -R13 ;  /* 0x000000ffff0d7224 */ /* 0x000fe200078e0a0d */
[C---:B------:R-:W-:Y:S01]  /*1150*/  LOP3.LUT R234, R0.reuse, 0x2, RZ, 0xfc, !PT ;  /* 0x0000000200ea7812 */ /* 0x040fe200078efcff */
[----:B------:R-:W-:Y:S01]  /*1160*/  IMAD.HI.U32 R9, R11, R40, RZ ;  /* 0x000000280b097227 */ /* 0x000fe200078e00ff */
[C---:B------:R-:W-:Y:S02]  /*1170*/  LOP3.LUT R233, R0.reuse, 0x4, RZ, 0xfc, !PT ;  /* 0x0000000400e97812 */ /* 0x040fe400078efcff */
[----:B------:R-:W-:Y:S01]  /*1180*/  LOP3.LUT R232, R0, 0x6, RZ, 0xfc, !PT ;  /* 0x0000000600e87812 */ /* 0x000fe200078efcff */
[----:B------:R-:W-:Y:S01]  /*1190*/  IMAD R42, R5, R13, R42 ;  /* 0x0000000d052a7224 */ /* 0x000fe200078e022a */
[----:B------:R-:W-:Y:S01]  /*11a0*/  IADD3 R13, R2, 0x11, RZ ;  /* 0x00000011020d7810 */ /* 0x000fe20007ffe0ff */
[----:B------:R-:W-:Y:S01]  /*11b0*/  IMAD.MOV R9, RZ, RZ, -R9 ;  /* 0x000000ffff097224 */ /* 0x000fe200078e0a09 */
[----:B------:R-:W-:Y:S01]  /*11c0*/  LOP3.LUT R231, R0, 0x8, RZ, 0xfc, !PT ;  /* 0x0000000800e77812 */ /* 0x000fe200078efcff */
[--C-:B------:R-:W-:Y:S01]  /*11d0*/  @!P5 IMAD.IADD R22, R22, 0x1, -R5.reuse ;  /* 0x000000011616d824 */ /* 0x100fe200078e0a05 */
[----:B------:R-:W-:Y:S01]  /*11e0*/  IABS R7, R13 ;  /* 0x0000000d00077213 */ /* 0x000fe20000000000 */
[----:B------:R-:W-:Y:S01]  /*11f0*/  IMAD.MOV.U32 R26, RZ, RZ, R20 ;  /* 0x000000ffff1a7224 */ /* 0x000fe200078e0014 */
[----:B------:R-:W-:Y:S01]  /*1200*/  ISETP.GE.AND P5, PT, R19, RZ, PT ;  /* 0x000000ff1300720c */ /* 0x000fe20003fa6270 */
[C---:B------:R-:W-:Y:S01]  /*1210*/  IMAD R40, R5.reuse, R9, R40 ;  /* 0x0000000905287224 */ /* 0x040fe200078e0228 */
[----:B------:R-:W-:Y:S01]  /*1220*/  IABS R9, R29 ;  /* 0x0000001d00097213 */ /* 0x000fe20000000000 */
[--C-:B------:R-:W-:Y:S01]  /*1230*/  @!P4 IMAD.IADD R8, R8, 0x1, -R5.reuse ;  /* 0x000000010808c824 */ /* 0x100fe200078e0a05 */
[C---:B------:R-:W-:Y:S01]  /*1240*/  ISETP.GT.U32.AND P4, PT, R5.reuse, R34, PT ;  /* 0x000000220500720c */ /* 0x040fe20003f84070 */
[----:B------:R-:W-:Y:S01]  /*1250*/  IMAD.MOV.U32 R28, RZ, RZ, R18 ;  /* 0x000000ffff1c7224 */ /* 0x000fe200078e0012 */
[----:B------:R-:W-:Y:S01]  /*1260*/  IABS R19, c[0x0][0x178] ;  /* 0x00005e0000137a13 */ /* 0x000fe20000000000 */
[----:B------:R-:W-:Y:S01]  /*1270*/  IMAD.MOV.U32 R30, RZ, RZ, R22 ;  /* 0x000000ffff1e7224 */ /* 0x000fe200078e0016 */
[----:B------:R-:W-:Y:S01]  /*1280*/  LOP3.LUT R230, R0, 0xa, RZ, 0xfc, !PT ;  /* 0x0000000a00e67812 */ /* 0x000fe200078efcff */
[----:B------:R-:W-:Y:S01]  /*1290*/  @!P1 IMAD.MOV R26, RZ, RZ, -R26 ;  /* 0x000000ffff1a9224 */ /* 0x000fe200078e0a1a */
[C---:B------:R-:W-:Y:S01]  /*12a0*/  ISETP.GT.U32.AND P1, PT, R5.reuse, R32, PT ;  /* 0x000000200500720c */ /* 0x040fe20003f24070 */
[----:B------:R-:W-:Y:S01]  /*12b0*/  @!P6 IMAD.IADD R38, R38, 0x1, -R5 ;  /* 0x000000012626e824 */ /* 0x000fe200078e0a05 */
[C---:B------:R-:W-:Y:S01]  /*12c0*/  LOP3.LUT R229, R0.reuse, 0xc, RZ, 0xfc, !PT ;  /* 0x0000000c00e57812 */ /* 0x040fe200078efcff */
[----:B------:R-:W-:Y:S01]  /*12d0*/  IMAD.MOV.U32 R20, RZ, RZ, R7 ;  /* 0x000000ffff147224 */ /* 0x000fe200078e0007 */
[----:B------:R-:W-:Y:S01]  /*12e0*/  LOP3.LUT R228, R0, 0xe, RZ, 0xfc, !PT ;  /* 0x0000000e00e47812 */ /* 0x000fe200078efcff */
[----:B------:R-:W-:Y:S01]  /*12f0*/  @!P2 IMAD.MOV R28, RZ, RZ, -R28 ;  /* 0x000000ffff1ca224 */ /* 0x000fe200078e0a1c */
[C---:B------:R-:W-:Y:S01]  /*1300*/  ISETP.GT.U32.AND P2, PT, R5.reuse, R8, PT ;  /* 0x000000080500720c */ /* 0x040fe20003f44070 */
[----:B------:R-:W-:Y:S01]  /*1310*/  @!P3 IMAD.MOV R30, RZ, RZ, -R30 ;  /* 0x000000ffff1eb224 */ /* 0x000fe200078e0a1e */
[----:B------:R-:W-:Y:S01]  /*1320*/  ISETP.GT.U32.AND P3, PT, R5, R40, PT ;  /* 0x000000280500720c */ /* 0x000fe20003f64070 */
[----:B------:R-:W-:Y:S01]  /*1330*/  IMAD.HI.U32 R7, R11, R20, RZ ;  /* 0x000000140b077227 */ /* 0x000fe200078e00ff */
[----:B------:R-:W-:-:S02]  /*1340*/  ISETP.GT.U32.AND P6, PT, R5, R38, PT ;  /* 0x000000260500720c */ /* 0x000fc40003fc4070 */
[C---:B------:R-:W-:Y:S01]  /*1350*/  LOP3.LUT R227, R0.reuse, 0x10, RZ, 0xfc, !PT ;  /* 0x0000001000e37812 */ /* 0x040fe200078efcff */
[----:B------:R-:W-:Y:S01]  /*1360*/  IMAD.MOV R7, RZ, RZ, -R7 ;  /* 0x000000ffff077224 */ /* 0x000fe200078e0a07 */
[----:B------:R-:W-:Y:S01]  /*1370*/  LOP3.LUT R226, R0, 0x12, RZ, 0xfc, !PT ;  /* 0x0000001200e27812 */ /* 0x000fe200078efcff */
[--C-:B------:R-:W-:Y:S01]  /*1380*/  @!P1 IMAD.IADD R32, R32, 0x1, -R5.reuse ;  /* 0x0000000120209824 */ /* 0x100fe200078e0a05 */
[C---:B------:R-:W-:Y:S01]  /*1390*/  ISETP.GT.U32.AND P1, PT, R5.reuse, R42, PT ;  /* 0x0000002a0500720c */ /* 0x040fe20003f24070 */
[----:B------:R-:W-:Y:S01]  /*13a0*/  IMAD R18, R5, R7, R20 ;  /* 0x0000000705127224 */ /* 0x000fe200078e0214 */
[----:B------:R-:W-:Y:S01]  /*13b0*/  LOP3.LUT R225, R0, 0x14, RZ, 0xfc, !PT ;  /* 0x0000001400e17812 */ /* 0x000fe200078efcff */
[--C-:B------:R-:W-:Y:S01]  /*13c0*/  @!P2 IMAD.IADD R8, R8, 0x1, -R5.reuse ;  /* 0x000000010808a824 */ /* 0x100fe200078e0a05 */
[----:B------:R-:W-:Y:S01]  /*13d0*/  ISETP.GE.AND P2, PT, R17, RZ, PT ;  /* 0x000000ff1100720c */ /* 0x000fe20003f46270 */
[----:B------:R-:W-:Y:S01]  /*13e0*/  @!P3 IMAD.IADD R40, R40, 0x1, -R5 ;  /* 0x000000012828b824 */ /* 0x000fe200078e0a05 */
[----:B------:R-:W-:Y:S01]  /*13f0*/  ISETP.GE.AND P3, PT, R23, RZ, PT ;  /* 0x000000ff1700720c */ /* 0x000fe20003f66270 */
[----:B------:R-:W-:Y:S01]  /*1400*/  IMAD.HI.U32 R7, R11, R36, RZ ;  /* 0x000000240b077227 */ /* 0x000fe200078e00ff */
[----:B------:R-:W-:-:S02]  /*1410*/  IADD3 R17, R2, 0xe, RZ ;  /* 0x0000000e02117810 */ /* 0x000fc40007ffe0ff */
[----:B------:R-:W-:Y:S01]  /*1420*/  IADD3 R23, R2, 0x7, RZ ;  /* 0x0000000702177810 */ /* 0x000fe20007ffe0ff */
[----:B------:R-:W-:Y:S01]  /*1430*/  @!P6 IMAD.IADD R38, R38, 0x1, -R5 ;  /* 0x000000012626e824 */ /* 0x000fe200078e0a05 */
[C---:B------:R-:W-:Y:S01]  /*1440*/  ISETP.GT.U32.AND P6, PT, R5.reuse, R18, PT ;  /* 0x000000120500720c */ /* 0x040fe20003fc4070 */
[----:B------:R-:W-:Y:S01]  /*1450*/  IMAD.MOV.U32 R22, RZ, RZ, R9 ;  /* 0x000000ffff167224 */ /* 0x000fe200078e0009 */
[----:B------:R-:W-:Y:S01]  /*1460*/  IABS R44, R17 ;  /* 0x00000011002c7213 */ /* 0x000fe20000000000 */
[----:B------:R-:W-:Y:S01]  /*1470*/  @!P5 IMAD.MOV R32, RZ, RZ, -R32 ;  /* 0x000000ffff20d224 */ /* 0x000fe200078e0a20 */
[----:B------:R-:W-:Y:S01]  /*1480*/  ISETP.GT.U32.AND P5, PT, R5, R40, PT ;  /* 0x000000280500720c */ /* 0x000fe20003fa4070 */
[----:B------:R-:W-:Y:S01]  /*1490*/  IMAD.MOV R7, RZ, RZ, -R7 ;  /* 0x000000ffff077224 */ /* 0x000fe200078e0a07 */
[----:B------:R-:W-:Y:S01]  /*14a0*/  IABS R68, R23 ;  /* 0x0000001700447213 */ /* 0x000fe20000000000 */
[----:B------:R-:W-:-:S04]  /*14b0*/  IMAD.HI.U32 R9, R11, R22, RZ ;  /* 0x000000160b097227 */ /* 0x000fc800078e00ff */
[----:B------:R-:W-:Y:S01]  /*14c0*/  @!P4 IMAD.IADD R34, R34, 0x1, -R5 ;  /* 0x000000012222c824 */ /* 0x000fe200078e0a05 */
[----:B------:R-:W-:Y:S01]  /*14d0*/  ISETP.GE.AND P4, PT, R21, RZ, PT ;  /* 0x000000ff1500720c */ /* 0x000fe20003f86270 */
[----:B------:R-:W-:Y:S01]  /*14e0*/  IMAD R20, R5, R7, R36 ;  /* 0x0000000705147224 */ /* 0x000fe200078e0224 */
[----:B------:R-:W-:Y:S01]  /*14f0*/  IADD3 R21, R2, 0x8, RZ ;  /* 0x0000000802157810 */ /* 0x000fe20007ffe0ff */
[----:B------:R-:W-:Y:S01]  /*1500*/  IMAD.MOV R9, RZ, RZ, -R9 ;  /* 0x000000ffff097224 */ /* 0x000fe200078e0a09 */
[----:B------:R-:W0:Y:S01]  /*1510*/  I2F.RP R7, R19 ;  /* 0x0000001300077306 */ /* 0x000e220000209400 */
[----:B------:R-:W-:Y:S01]  /*1520*/  IMAD.MOV.U32 R36, RZ, RZ, R8 ;  /* 0x000000ffff247224 */ /* 0x000fe200078e0008 */
[----:B------:R-:W-:Y:S01]  /*1530*/  IABS R60, R21 ;  /* 0x00000015003c7213 */ /* 0x000fe20000000000 */
[--C-:B------:R-:W-:Y:S01]  /*1540*/  @!P1 IMAD.IADD R42, R42, 0x1, -R5.reuse ;  /* 0x000000012a2a9824 */ /* 0x100fe200078e0a05 */
[----:B------:R-:W-:Y:S01]  /*1550*/  ISETP.GE.AND P1, PT, R25, RZ, PT ;  /* 0x000000ff1900720c */ /* 0x000fe20003f26270 */
[C---:B------:R-:W-:Y:S01]  /*1560*/  IMAD R22, R5.reuse, R9, R22 ;  /* 0x0000000905167224 */ /* 0x040fe200078e0216 */
[----:B------:R-:W-:Y:S01]  /*1570*/  IADD3 R25, R2, 0x6, RZ ;  /* 0x0000000602197810 */ /* 0x000fe20007ffe0ff */
[----:B------:R-:W-:Y:S01]  /*1580*/  @!P2 IMAD.MOV R36, RZ, RZ, -R36 ;  /* 0x000000ffff24a224 */ /* 0x000fe200078e0a24 */
[C---:B------:R-:W-:Y:S01]  /*1590*/  ISETP.GT.U32.AND P2, PT, R5.reuse, R20, PT ;  /* 0x000000140500720c */ /* 0x040fe20003f44070 */
[--C-:B------:R-:W-:Y:S01]  /*15a0*/  @!P6 IMAD.IADD R18, R18, 0x1, -R5.reuse ;  /* 0x000000011212e824 */ /* 0x100fe200078e0a05 */
[C---:B------:R-:W-:Y:S01]  /*15b0*/  ISETP.GT.U32.AND P6, PT, R5.reuse, R42, PT ;  /* 0x0000002a0500720c */ /* 0x040fe20003fc4070 */
[----:B------:R-:W-:Y:S01]  /*15c0*/  @!P5 IMAD.IADD R40, R40, 0x1, -R5 ;  /* 0x000000012828d824 */ /* 0x000fe200078e0a05 */
[----:B------:R-:W-:Y:S01]  /*15d0*/  ISETP.GT.U32.AND P5, PT, R5, R22, PT ;  /* 0x000000160500720c */ /* 0x000fe20003fa4070 */
[----:B------:R-:W-:Y:S01]  /*15e0*/  @!P3 IMAD.MOV R38, RZ, RZ, -R38 ;  /* 0x000000ffff26b224 */ /* 0x000fe200078e0a26 */
[----:B------:R-:W-:Y:S01]  /*15f0*/  ISETP.GE.AND P3, PT, R27, RZ, PT ;  /* 0x000000ff1b00720c */ /* 0x000fe20003f66270 */
[----:B------:R-:W-:Y:S01]  /*1600*/  @!P4 IMAD.MOV R34, RZ, RZ, -R34 ;  /* 0x000000ffff22c224 */ /* 0x000fe200078e0a22 */
[----:B------:R-:W-:Y:S01]  /*1610*/  ISETP.GT.U32.AND P4, PT, R5, R18, PT ;  /* 0x000000120500720c */ /* 0x000fe20003f84070 */
[----:B------:R-:W-:Y:S01]  /*1620*/  IMAD.HI.U32 R8, R11, R44, RZ ;  /* 0x0000002c0b087227 */ /* 0x000fe200078e00ff */
[----:B0-----:R-:W0:Y:S01]  /*1630*/  MUFU.RCP R7, R7 ;  /* 0x0000000700077308 */ /* 0x001e220000001000 */
[----:B------:R-:W-:-:S02]  /*1640*/  IABS R70, R25 ;  /* 0x0000001900467213 */ /* 0x000fc40000000000 */
[----:B------:R-:W-:Y:S01]  /*1650*/  IMAD.MOV R8, RZ, RZ, -R8 ;  /* 0x000000ffff087224 */ /* 0x000fe200078e0a08 */
[----:B------:R-:W-:Y:S01]  /*1660*/  IADD3 R27, R2, 0x5, RZ ;  /* 0x00000005021b7810 */ /* 0x000fe20007ffe0ff */
[--C-:B------:R-:W-:Y:S01]  /*1670*/  @!P2 IMAD.IADD R20, R20, 0x1, -R5.reuse ;  /* 0x000000011414a824 */ /* 0x100fe200078e0a05 */
[----:B------:R-:W-:Y:S01]  /*1680*/  ISETP.GE.AND P2, PT, R29, RZ, PT ;  /* 0x000000ff1d00720c */ /* 0x000fe20003f46270 */
[--C-:B------:R-:W-:Y:S01]  /*1690*/  @!P6 IMAD.IADD R42, R42, 0x1, -R5.reuse ;  /* 0x000000012a2ae824 */ /* 0x100fe200078e0a05 */
[----:B------:R-:W-:Y:S01]  /*16a0*/  ISETP.GE.AND P6, PT, R13, RZ, PT ;  /* 0x000000ff0d00720c */ /* 0x000fe20003fc6270 */
[C---:B------:R-:W-:Y:S01]  /*16b0*/  IMAD R8, R5.reuse, R8, R44 ;  /* 0x0000000805087224 */ /* 0x040fe200078e022c */
[----:B------:R-:W-:Y:S01]  /*16c0*/  IADD3 R13, R2, 0xd, RZ ;  /* 0x0000000d020d7810 */ /* 0x000fe20007ffe0ff */
[--C-:B------:R-:W-:Y:S01]  /*16d0*/  @!P5 IMAD.IADD R22, R22, 0x1, -R5.reuse ;  /* 0x000000011616d824 */ /* 0x100fe200078e0a05 */
[C---:B------:R-:W-:Y:S01]  /*16e0*/  ISETP.GT.U32.AND P5, PT, R5.reuse, R20, PT ;  /* 0x000000140500720c */ /* 0x040fe20003fa4070 */
[----:B------:R-:W-:Y:S01]  /*16f0*/  @!P3 IMAD.MOV R42, RZ, RZ, -R42 ;  /* 0x000000ffff2ab224 */ /* 0x000fe200078e0a2a */
[----:B------:R-:W-:Y:S01]  /*1700*/  ISETP.GT.U32.AND P3, PT, R5, R8, PT ;  /* 0x000000080500720c */ /* 0x000fe20003f64070 */
[----:B------:R-:W-:Y:S01]  /*1710*/  @!P4 IMAD.IADD R18, R18, 0x1, -R5 ;  /* 0x000000011212c824 */ /* 0x000fe200078e0a05 */
[----:B------:R-:W-:Y:S01]  /*1720*/  IABS R9, R13 ;  /* 0x0000000d00097213 */ /* 0x000fe20000000000 */
[----:B------:R-:W-:Y:S01]  /*1730*/  @!P1 IMAD.MOV R40, RZ, RZ, -R40 ;  /* 0x000000ffff289224 */ /* 0x000fe200078e0a28 */
[----:B------:R-:W-:Y:S01]  /*1740*/  ISETP.GE.AND P4, PT, R15, RZ, PT ;  /* 0x000000ff0f00720c */ /* 0x000fe20003f86270 */
[----:B------:R-:W-:Y:S01]  /*1750*/  IMAD.MOV.U32 R44, RZ, RZ, R18 ;  /* 0x000000ffff2c7224 */ /* 0x000fe200078e0012 */
[----:B------:R-:W-:Y:S01]  /*1760*/  IADD3 R15, R2, 0xc, RZ ;  /* 0x0000000c020f7810 */ /* 0x000fe20007ffe0ff */
[----:B------:R-:W-:Y:S01]  /*1770*/  IMAD.MOV.U32 R18, RZ, RZ, R9 ;  /* 0x000000ffff127224 */ /* 0x000fe200078e0009 */
[----:B------:R-:W-:Y:S01]  /*1780*/  ISETP.GT.U32.AND P1, PT, R5, R22, PT ;  /* 0x000000160500720c */ /* 0x000fe20003f24070 */
[----:B------:R-:W-:Y:S01]  /*1790*/  @!P6 IMAD.MOV R44, RZ, RZ, -R44 ;  /* 0x000000ffff2ce224 */ /* 0x000fe200078e0a2c */
[----:B------:R-:W-:Y:S01]  /*17a0*/  IABS R50, R15 ;  /* 0x0000000f00327213 */ /* 0x000fe20000000000 */
[----:B------:R-:W-:Y:S01]  /*17b0*/  IMAD.HI.U32 R9, R11, R18, RZ ;  /* 0x000000120b097227 */ /* 0x000fe200078e00ff */
[----:B0-----:R-:W-:-:S02]  /*17c0*/  IADD3 R7, R7, 0xffffffe, RZ ;  /* 0x0ffffffe07077810 */ /* 0x001fc40007ffe0ff */
[----:B------:R-:W-:Y:S01]  /*17d0*/  ISETP.GE.AND P6, PT, R17, RZ, PT ;  /* 0x000000ff1100720c */ /* 0x000fe20003fc6270 */
[--C-:B------:R-:W-:Y:S01]  /*17e0*/  @!P5 IMAD.IADD R20, R20, 0x1, -R5.reuse ;  /* 0x000000011414d824 */ /* 0x100fe200078e0a05 */
[----:B------:R-:W-:Y:S01]  /*17f0*/  ISETP.GE.AND P5, PT, R13, RZ, PT ;  /* 0x000000ff0d00720c */ /* 0x000fe20003fa6270 */
[----:B------:R-:W-:Y:S01]  /*1800*/  @!P3 IMAD.IADD R8, R8, 0x1, -R5 ;  /* 0x000000010808b824 */ /* 0x000fe200078e0a05 */
[----:B------:R-:W-:Y:S01]  /*1810*/  IADD3 R17, R2, 0xa, RZ ;  /* 0x0000000a02117810 */ /* 0x000fe20007ffe0ff */
[----:B------:R-:W-:Y:S01]  /*1820*/  IMAD.MOV R13, RZ, RZ, -R9 ;  /* 0x000000ffff0d7224 */ /* 0x000fe200078e0a09 */
[----:B------:R-:W-:Y:S01]  /*1830*/  IABS R72, R27 ;  /* 0x0000001b00487213 */ /* 0x000fe20000000000 */
[----:B------:R-:W-:Y:S01]  /*1840*/  IMAD.MOV.U32 R46, RZ, RZ, R20 ;  /* 0x000000ffff2e7224 */ /* 0x000fe200078e0014 */
[C---:B------:R-:W-:Y:S01]  /*1850*/  ISETP.GT.U32.AND P3, PT, R5.reuse, R8, PT ;  /* 0x000000080500720c */ /* 0x040fe20003f64070 */
[----:B------:R-:W-:Y:S01]  /*1860*/  IMAD R18, R5, R13, R18 ;  /* 0x0000000d05127224 */ /* 0x000fe200078e0212 */
[----:B------:R0:W1:Y:S01]  /*1870*/  F2I.FTZ.U32.TRUNC.NTZ R9, R7 ;  /* 0x0000000700097305 */ /* 0x000062000021f000 */
[----:B------:R-:W-:Y:S01]  /*1880*/  IMAD.HI.U32 R13, R11, R50, RZ ;  /* 0x000000320b0d7227 */ /* 0x000fe200078e00ff */
[----:B------:R-:W-:-:S02]  /*1890*/  IABS R52, R17 ;  /* 0x0000001100347213 */ /* 0x000fc40000000000 */
[----:B------:R-:W-:Y:S01]  /*18a0*/  IADD3 R29, R2, 0x2, RZ ;  /* 0x00000002021d7810 */ /* 0x000fe20007ffe0ff */
[----:B------:R-:W-:Y:S02]  /*18b0*/  IMAD.MOV R13, RZ, RZ, -R13 ;  /* 0x000000ffff0d7224 */ /* 0x000fe400078e0a0d */
[--C-:B------:R-:W-:Y:S01]  /*18c0*/  @!P1 IMAD.IADD R22, R22, 0x1, -R5.reuse ;  /* 0x0000000116169824 */ /* 0x100fe200078e0a05 */
[----:B------:R-:W-:Y:S01]  /*18d0*/  ISETP.GE.AND P1, PT, R15, RZ, PT ;  /* 0x000000ff0f00720c */ /* 0x000fe20003f26270 */
[C---:B------:R-:W-:Y:S01]  /*18e0*/  IMAD R20, R5.reuse, R13, R50 ;  /* 0x0000000d05147224 */ /* 0x040fe200078e0232 */
[----:B------:R-:W-:Y:S01]  /*18f0*/  IADD3 R15, R2, 0xb, RZ ;  /* 0x0000000b020f7810 */ /* 0x000fe20007ffe0ff */
[----:B------:R-:W-:Y:S01]  /*1900*/  @!P3 IMAD.IADD R8, R8, 0x1, -R5 ;  /* 0x000000010808b824 */ /* 0x000fe200078e0a05 */
[----:B------:R-:W-:Y:S01]  /*1910*/  IABS R78, R29 ;  /* 0x0000001d004e7213 */ /* 0x000fe20000000000 */
[----:B------:R-:W-:Y:S01]  /*1920*/  IMAD.MOV.U32 R48, RZ, RZ, R22 ;  /* 0x000000ffff307224 */ /* 0x000fe200078e0016 */
[C---:B------:R-:W-:Y:S01]  /*1930*/  ISETP.GT.U32.AND P3, PT, R5.reuse, R20, PT ;  /* 0x000000140500720c */ /* 0x040fe20003f64070 */
[----:B------:R-:W-:Y:S01]  /*1940*/  IMAD.MOV.U32 R50, RZ, RZ, R8 ;  /* 0x000000ffff327224 */ /* 0x000fe200078e0008 */
[----:B------:R-:W-:Y:S01]  /*1950*/  IABS R22, R15 ;  /* 0x0000000f00167213 */ /* 0x000fe20000000000 */
[----:B------:R-:W-:Y:S01]  /*1960*/  @!P2 IMAD.MOV R48, RZ, RZ, -R48 ;  /* 0x000000ffff30a224 */ /* 0x000fe200078e0a30 */
[----:B------:R-:W-:Y:S01]  /*1970*/  ISETP.GT.U32.AND P2, PT, R5, R18, PT ;  /* 0x000000120500720c */ /* 0x000fe20003f44070 */
[----:B------:R-:W-:-:S02]  /*1980*/  @!P6 IMAD.MOV R50, RZ, RZ, -R50 ;  /* 0x000000ffff32e224 */ /* 0x000fc400078e0a32 */
[----:B0-----:R-:W-:-:S04]  /*1990*/  IMAD.HI.U32 R7, R11, R22, RZ ;  /* 0x000000160b077227 */ /* 0x001fc800078e00ff */
[----:B------:R-:W-:Y:S02]  /*19a0*/  IMAD.MOV R7, RZ, RZ, -R7 ;  /* 0x000000ffff077224 */ /* 0x000fe400078e0a07 */
[--C-:B------:R-:W-:Y:S02]  /*19b0*/  @!P3 IMAD.IADD R20, R20, 0x1, -R5.reuse ;  /* 0x000000011414b824 */ /* 0x100fe400078e0a05 */
[C---:B------:R-:W-:Y:S01]  /*19c0*/  IMAD R22, R5.reuse, R7, R22 ;  /* 0x0000000705167224 */ /* 0x040fe200078e0216 */
[----:B------:R-:W-:Y:S01]  /*19d0*/  IADD3 R7, R2, 0x9, RZ ;  /* 0x0000000902077810 */ /* 0x000fe20007ffe0ff */
[----:B------:R-:W-:Y:S01]  /*19e0*/  @!P2 IMAD.IADD R18, R18, 0x1, -R5 ;  /* 0x000000011212a824 */ /* 0x000fe200078e0a05 */
[----:B------:R-:W-:Y:S01]  /*19f0*/  ISETP.GT.U32.AND P3, PT, R5, R20, PT ;  /* 0x000000140500720c */ /* 0x000fe20003f64070 */
[----:B-1----:R-:W-:Y:S01]  /*1a00*/  IMAD.MOV R54, RZ, RZ, -R9 ;  /* 0x000000ffff367224 */ /* 0x002fe200078e0a09 */
[----:B------:R-:W-:Y:S01]  /*1a10*/  ISETP.GE.AND P2, PT, R17, RZ, PT ;  /* 0x000000ff1100720c */ /* 0x000fe20003f46270 */
[----:B------:R-:W-:Y:S01]  /*1a20*/  IMAD.HI.U32 R8, R11, R52, RZ ;  /* 0x000000340b087227 */ /* 0x000fe200078e00ff */
[----:B------:R-:W-:-:S03]  /*1a30*/  ISETP.GT.U32.AND P6, PT, R5, R18, PT ;  /* 0x000000120500720c */ /* 0x000fc60003fc4070 */
[----:B------:R-:W-:Y:S01]  /*1a40*/  IMAD R13, R54, R19, RZ ;  /* 0x00000013360d7224 */ /* 0x000fe200078e02ff */
[----:B------:R-:W-:Y:S01]  /*1a50*/  IABS R54, R7 ;  /* 0x0000000700367213 */ /* 0x000fe20000000000 */
[----:B------:R-:W-:Y:S01]  /*1a60*/  @!P4 IMAD.MOV R46, RZ, RZ, -R46 ;  /* 0x000000ffff2ec224 */ /* 0x000fe200078e0a2e */
[----:B------:R-:W-:Y:S01]  /*1a70*/  ISETP.GE.AND P4, PT, R15, RZ, PT ;  /* 0x000000ff0f00720c */ /* 0x000fe20003f86270 */
[----:B------:R-:W-:Y:S02]  /*1a80*/  IMAD.MOV R15, RZ, RZ, -R8 ;  /* 0x000000ffff0f7224 */ /* 0x000fe400078e0a08 */
[--C-:B------:R-:W-:Y:S01]  /*1a90*/  @!P3 IMAD.IADD R20, R20, 0x1, -R5.reuse ;  /* 0x000000011414b824 */ /* 0x100fe200078e0a05 */
[----:B------:R-:W-:Y:S01]  /*1aa0*/  ISETP.GT.U32.AND P3, PT, R5, R22, PT ;  /* 0x000000160500720c */ /* 0x000fe20003f64070 */
[----:B------:R-:W-:Y:S02]  /*1ab0*/  IMAD.MOV.U32 R8, RZ, RZ, RZ ;  /* 0x000000ffff087224 */ /* 0x000fe400078e00ff */
[----:B------:R-:W-:Y:S01]  /*1ac0*/  @!P6 IMAD.IADD R18, R18, 0x1, -R5 ;  /* 0x000000011212e824 */ /* 0x000fe200078e0a05 */
[----:B------:R-:W-:Y:S01]  /*1ad0*/  ISETP.GE.AND P6, PT, R7, RZ, PT ;  /* 0x000000ff0700720c */ /* 0x000fe20003fc6270 */
[----:B------:R-:W-:-:S04]  /*1ae0*/  IMAD.HI.U32 R7, R11, R54, RZ ;  /* 0x000000360b077227 */ /* 0x000fc800078e00ff */
[----:B------:R-:W-:Y:S02]  /*1af0*/  IMAD.MOV R7, RZ, RZ, -R7 ;  /* 0x000000ffff077224 */ /* 0x000fe400078e0a07 */
[----:B------:R-:W-:Y:S01]  /*1b00*/  IMAD.MOV.U32 R56, RZ, RZ, R18 ;  /* 0x000000ffff387224 */ /* 0x000fe200078e0012 */
[----:B------:R-:W-:Y:S01]  /*1b10*/  IABS R18, R31 ;  /* 0x0000001f00127213 */ /* 0x000fe20000000000 */
[----:B------:R-:W-:Y:S02]  /*1b20*/  @!P3 IMAD.IADD R22, R22, 0x1, -R5 ;  /* 0x000000011616b824 */ /* 0x000fe400078e0a05 */
[C---:B------:R-:W-:Y:S02]  /*1b30*/  IMAD R54, R5.reuse, R7, R54 ;  /* 0x0000000705367224 */ /* 0x040fe400078e0236 */
[----:B------:R-:W-:Y:S01]  /*1b40*/  @!P5 IMAD.MOV R56, RZ, RZ, -R56 ;  /* 0x000000ffff38d224 */ /* 0x000fe200078e0a38 */
[----:B------:R-:W-:Y:S01]  /*1b50*/  ISETP.GT.U32.AND P5, PT, R5, R22, PT ;  /* 0x000000160500720c */ /* 0x000fe20003fa4070 */
[----:B------:R-:W-:-:S02]  /*1b60*/  IMAD.MOV.U32 R58, RZ, RZ, R20 ;  /* 0x000000ffff3a7224 */ /* 0x000fc400078e0014 */
[----:B------:R-:W-:-:S04]  /*1b70*/  IMAD.HI.U32 R8, R9, R13, R8 ;  /* 0x0000000d09087227 */ /* 0x000fc800078e0008 */
[----:B------:R-:W-:Y:S02]  /*1b80*/  IMAD R52, R5, R15, R52 ;  /* 0x0000000f05347224 */ /* 0x000fe400078e0234 */
[----:B------:R-:W-:-:S03]  /*1b90*/  IMAD.HI.U32 R9, R11, R60, RZ ;  /* 0x0000003c0b097227 */ /* 0x000fc600078e00ff */
[C---:B------:R-:W-:Y:S01]  /*1ba0*/  ISETP.GT.U32.AND P3, PT, R5.reuse, R52, PT ;  /* 0x000000340500720c */ /* 0x040fe20003f64070 */
[----:B------:R-:W-:Y:S01]  /*1bb0*/  @!P1 IMAD.MOV R58, RZ, RZ, -R58 ;  /* 0x000000ffff3a9224 */ /* 0x000fe200078e0a3a */
[----:B------:R-:W-:Y:S01]  /*1bc0*/  ISETP.GT.U32.AND P1, PT, R5, R54, PT ;  /* 0x000000360500720c */ /* 0x000fe20003f24070 */
[----:B------:R-:W-:-:S04]  /*1bd0*/  IMAD.HI.U32 R15, R11, R70, RZ ;  /* 0x000000460b0f7227 */ /* 0x000fc800078e00ff */
[----:B------:R-:W-:Y:S02]  /*1be0*/  IMAD.MOV R9, RZ, RZ, -R9 ;  /* 0x000000ffff097224 */ /* 0x000fe400078e0a09 */
[----:B------:R-:W-:Y:S02]  /*1bf0*/  IMAD.MOV R15, RZ, RZ, -R15 ;  /* 0x000000ffff0f7224 */ /* 0x000fe400078e0a0f */
[C---:B------:R-:W-:Y:S02]  /*1c00*/  IMAD R60, R5.reuse, R9, R60 ;  /* 0x00000009053c7224 */ /* 0x040fe400078e023c */
[C---:B------:R-:W-:Y:S01]  /*1c10*/  IMAD R70, R5.reuse, R15, R70 ;  /* 0x0000000f05467224 */ /* 0x040fe200078e0246 */
[----:B------:R-:W-:Y:S01]  /*1c20*/  IADD3 R15, R2, 0x4, RZ ;  /* 0x00000004020f7810 */ /* 0x000fe20007ffe0ff */
[----:B------:R-:W-:Y:S01]  /*1c30*/  @!P5 IMAD.IADD R22, R22, 0x1, -R5 ;  /* 0x000000011616d824 */ /* 0x000fe200078e0a05 */
[----:B------:R-:W-:Y:S01]  /*1c40*/  ISETP.GT.U32.AND P5, PT, R5, R60, PT ;  /* 0x0000003c0500720c */ /* 0x000fe20003fa4070 */
[----:B------:R-:W-:Y:S01]  /*1c50*/  IMAD.HI.U32 R17, R11, R72, RZ ;  /* 0x000000480b117227 */ /* 0x000fe200078e00ff */
[----:B------:R-:W-:-:S03]  /*1c60*/  IABS R7, R15 ;  /* 0x0000000f00077213 */ /* 0x000fc60000000000 */
[--C-:B------:R-:W-:Y:S01]  /*1c70*/  @!P1 IMAD.IADD R54, R54, 0x1, -R5.reuse ;  /* 0x0000000136369824 */ /* 0x100fe200078e0a05 */
[----:B------:R-:W-:Y:S01]  /*1c80*/  ISETP.GT.U32.AND P1, PT, R5, R70, PT ;  /* 0x000000460500720c */ /* 0x000fe20003f24070 */
[----:B------:R-:W-:Y:S02]  /*1c90*/  @!P3 IMAD.IADD R52, R52, 0x1, -R5 ;  /* 0x000000013434b824 */ /* 0x000fe400078e0a05 */
[----:B------:R-:W-:Y:S02]  /*1ca0*/  IMAD.MOV R17, RZ, RZ, -R17 ;  /* 0x000000ffff117224 */ /* 0x000fe400078e0a11 */
[----:B------:R-:W-:Y:S01]  /*1cb0*/  IMAD.HI.U32 R13, R11, R68, RZ ;  /* 0x000000440b0d7227 */ /* 0x000fe200078e00ff */
[----:B------:R-:W-:-:S03]  /*1cc0*/  ISETP.GT.U32.AND P3, PT, R5, R52, PT ;  /* 0x000000340500720c */ /* 0x000fc60003f64070 */
[C---:B------:R-:W-:Y:S01]  /*1cd0*/  IMAD R72, R5.reuse, R17, R72 ;  /* 0x0000001105487224 */ /* 0x040fe200078e0248 */
[----:B------:R-:W-:Y:S01]  /*1ce0*/  IADD3 R17, R2, 0x3, RZ ;  /* 0x0000000302117810 */ /* 0x000fe20007ffe0ff */
[----:B------:R-:W-:Y:S02]  /*1cf0*/  @!P5 IMAD.IADD R60, R60, 0x1, -R5 ;  /* 0x000000013c3cd824 */ /* 0x000fe400078e0a05 */
[----:B------:R-:W-:Y:S01]  /*1d00*/  IMAD.MOV R13, RZ, RZ, -R13 ;  /* 0x000000ffff0d7224 */ /* 0x000fe200078e0a0d */
[----:B------:R-:W-:Y:S01]  /*1d10*/  IABS R76, R17 ;  /* 0x00000011004c7213 */ /* 0x000fe20000000000 */
[----:B------:R-:W-:Y:S01]  /*1d20*/  @!P1 IMAD.IADD R70, R70, 0x1, -R5 ;  /* 0x0000000146469824 */ /* 0x000fe200078e0a05 */
[C---:B------:R-:W-:Y:S01]  /*1d30*/  ISETP.GT.U32.AND P1, PT, R5.reuse, R60, PT ;  /* 0x0000003c0500720c */ /* 0x040fe20003f24070 */
[C---:B------:R-:W-:Y:S01]  /*1d40*/  IMAD R68, R5.reuse, R13, R68 ;  /* 0x0000000d05447224 */ /* 0x040fe200078e0244 */
[----:B------:R-:W-:Y:S01]  /*1d50*/  ISETP.GT.U32.AND P5, PT, R5, R72, PT ;  /* 0x000000480500720c */ /* 0x000fe20003fa4070 */
[----:B------:R-:W-:-:S04]  /*1d60*/  IMAD.HI.U32 R9, R11, R76, RZ ;  /* 0x0000004c0b097227 */ /* 0x000fc800078e00ff */
[----:B------:R-:W-:Y:S01]  /*1d70*/  @!P3 IMAD.IADD R52, R52, 0x1, -R5 ;  /* 0x000000013434b824 */ /* 0x000fe200078e0a05 */
[C---:B------:R-:W-:Y:S01]  /*1d80*/  ISETP.GT.U32.AND P3, PT, R5.reuse, R68, PT ;  /* 0x000000440500720c */ /* 0x040fe20003f64070 */
[----:B------:R-:W-:Y:S02]  /*1d90*/  IMAD.MOV R9, RZ, RZ, -R9 ;  /* 0x000000ffff097224 */ /* 0x000fe400078e0a09 */
[----:B------:R-:W-:Y:S02]  /*1da0*/  IMAD.MOV.U32 R20, RZ, RZ, R7 ;  /* 0x000000ffff147224 */ /* 0x000fe400078e0007 */
[----:B------:R-:W-:Y:S02]  /*1db0*/  IMAD R76, R5, R9, R76 ;  /* 0x00000009054c7224 */ /* 0x000fe400078e024c */
[----:B------:R-:W-:Y:S02]  /*1dc0*/  @!P1 IMAD.IADD R60, R60, 0x1, -R5 ;  /* 0x000000013c3c9824 */ /* 0x000fe400078e0a05 */
[----:B------:R-:W-:Y:S01]  /*1dd0*/  IMAD.HI.U32 R7, R11, R20, RZ ;  /* 0x000000140b077227 */ /* 0x000fe200078e00ff */
[----:B------:R-:W-:-:S03]  /*1de0*/  ISETP.GT.U32.AND P1, PT, R5, R76, PT ;  /* 0x0000004c0500720c */ /* 0x000fc60003f24070 */
[----:B------:R-:W-:Y:S02]  /*1df0*/  IMAD.MOV R13, RZ, RZ, -R7 ;  /* 0x000000ffff0d7224 */ /* 0x000fe400078e0a07 */
[----:B------:R-:W-:Y:S01]  /*1e00*/  @!P3 IMAD.IADD R68, R68, 0x1, -R5 ;  /* 0x000000014444b824 */ /* 0x000fe200078e0a05 */
[----:B------:R-:W-:Y:S01]  /*1e10*/  ISETP.GT.U32.AND P3, PT, R5, R54, PT ;  /* 0x000000360500720c */ /* 0x000fe20003f64070 */
[----:B------:R-:W-:-:S04]  /*1e20*/  IMAD.HI.U32 R7, R11, R78, RZ ;  /* 0x0000004e0b077227 */ /* 0x000fc800078e00ff */
[C---:B------:R-:W-:Y:S02]  /*1e30*/  IMAD R20, R5.reuse, R13, R20 ;  /* 0x0000000d05147224 */ /* 0x040fe400078e0214 */
[----:B------:R-:W-:Y:S01]  /*1e40*/  @!P5 IMAD.IADD R72, R72, 0x1, -R5 ;  /* 0x000000014848d824 */ /* 0x000fe200078e0a05 */
[----:B------:R-:W-:Y:S01]  /*1e50*/  ISETP.GT.U32.AND P5, PT, R5, R70, PT ;  /* 0x000000460500720c */ /* 0x000fe20003fa4070 */
[----:B------:R-:W-:Y:S02]  /*1e60*/  IMAD.MOV R13, RZ, RZ, -R7 ;  /* 0x000000ffff0d7224 */ /* 0x000fe400078e0a07 */
[----:B------:R-:W-:Y:S01]  /*1e70*/  IMAD.MOV.U32 R64, RZ, RZ, R52 ;  /* 0x000000ffff407224 */ /* 0x000fe200078e0034 */
[----:B------:R-:W-:Y:S01]  /*1e80*/  IABS R52, R2 ;  /* 0x0000000200347213 */ /* 0x000fe20000000000 */
[----:B------:R-:W-:-:S04]  /*1e90*/  IMAD.HI.U32 R7, R11, R18, RZ ;  /* 0x000000120b077227 */ /* 0x000fc800078e00ff */
[----:B------:R-:W-:Y:S01]  /*1ea0*/  @!P1 IMAD.IADD R76, R76, 0x1, -R5 ;  /* 0x000000014c4c9824 */ /* 0x000fe200078e0a05 */
[----:B------:R-:W-:Y:S01]  /*1eb0*/  ISETP.GE.AND P1, PT, R25, RZ, PT ;  /* 0x000000ff1900720c */ /* 0x000fe20003f26270 */
[----:B------:R-:W-:Y:S02]  /*1ec0*/  IMAD.MOV R7, RZ, RZ, -R7 ;  /* 0x000000ffff077224 */ /* 0x000fe400078e0a07 */
[----:B------:R-:W-:-:S04]  /*1ed0*/  IMAD.HI.U32 R11, R11, R52, RZ ;  /* 0x000000340b0b7227 */ /* 0x000fc800078e00ff */
[----:B------:R-:W-:Y:S01]  /*1ee0*/  @!P2 IMAD.MOV R64, RZ, RZ, -R64 ;  /* 0x000000ffff40a224 */ /* 0x000fe200078e0a40 */
[C---:B------:R-:W-:Y:S01]  /*1ef0*/  ISETP.GT.U32.AND P2, PT, R5.reuse, R72, PT ;  /* 0x000000480500720c */ /* 0x040fe20003f44070 */
[----:B------:R-:W-:Y:S02]  /*1f00*/  IMAD.MOV.U32 R62, RZ, RZ, R22 ;  /* 0x000000ffff3e7224 */ /* 0x000fe400078e0016 */
[C---:B------:R-:W-:Y:S01]  /*1f10*/  IMAD R22, R5.reuse, R7, R18 ;  /* 0x0000000705167224 */ /* 0x040fe200078e0212 */
[----:B------:R-:W-:Y:S01]  /*1f20*/  IABS R18, R3 ;  /* 0x0000000300127213 */ /* 0x000fe20000000000 */
[----:B------:R-:W-:Y:S01]  /*1f30*/  @!P3 IMAD.IADD R54, R54, 0x1, -R5 ;  /* 0x000000013636b824 */ /* 0x000fe200078e0a05 */
[C---:B------:R-:W-:Y:S01]  /*1f40*/  ISETP.GT.U32.AND P3, PT, R5.reuse, R20, PT ;  /* 0x000000140500720c */ /* 0x040fe20003f64070 */
[----:B------:R-:W-:Y:S02]  /*1f50*/  IMAD.MOV R11, RZ, RZ, -R11 ;  /* 0x000000ffff0b7224 */ /* 0x000fe400078e0a0b */
[--C-:B------:R-:W-:Y:S01]  /*1f60*/  @!P5 IMAD.IADD R70, R70, 0x1, -R5.reuse ;  /* 0x000000014646d824 */ /* 0x100fe200078e0a05 */
[C---:B------:R-:W-:Y:S01]  /*1f70*/  ISETP.GT.U32.AND P5, PT, R5.reuse, R22, PT ;  /* 0x000000160500720c */ /* 0x040fe20003fa4070 */
[----:B------:R-:W-:Y:S01]  /*1f80*/  IMAD R52, R5, R11, R52 ;  /* 0x0000000b05347224 */ /* 0x000fe200078e0234 */
[----:B------:R-:W-:Y:S01]  /*1f90*/  LOP3.LUT R11, R33, 0x7, RZ, 0xc0, !PT ;  /* 0x00000007210b7812 */ /* 0x000fe200078ec0ff */
[----:B------:R-:W-:Y:S01]  /*1fa0*/  @!P4 IMAD.MOV R62, RZ, RZ, -R62 ;  /* 0x000000ffff3ec224 */ /* 0x000fe200078e0a3e */
[C---:B------:R-:W-:Y:S01]  /*1fb0*/  ISETP.GT.U32.AND P4, PT, R5.reuse, R68, PT ;  /* 0x000000440500720c */ /* 0x040fe20003f84070 */
[----:B------:R-:W-:Y:S01]  /*1fc0*/  @!P1 IMAD.MOV R70, RZ, RZ, -R70 ;  /* 0x000000ffff469224 */ /* 0x000fe200078e0a46 */
[----:B------:R-:W-:Y:S01]  /*1fd0*/  ISETP.GT.U32.AND P1, PT, R5, R52, PT ;  /* 0x000000340500720c */ /* 0x000fe20003f24070 */
[--C-:B------:R-:W-:Y:S01]  /*1fe0*/  @!P2 IMAD.IADD R72, R72, 0x1, -R5.reuse ;  /* 0x000000014848a824 */ /* 0x100fe200078e0a05 */
[----:B------:R-:W-:Y:S01]  /*1ff0*/  ISETP.GE.AND P2, PT, R21, RZ, PT ;  /* 0x000000ff1500720c */ /* 0x000fe20003f46270 */
[----:B------:R-:W-:Y:S01]  /*2000*/  @!P3 IMAD.IADD R20, R20, 0x1, -R5 ;  /* 0x000000011414b824 */ /* 0x000fe200078e0a05 */
[----:B------:R-:W-:Y:S01]  /*2010*/  ISETP.GE.AND P3, PT, R23, RZ, PT ;  /* 0x000000ff1700720c */ /* 0x000fe20003f66270 */
[----:B------:R-:W-:-:S02]  /*2020*/  IMAD R78, R5, R13, R78 ;  /* 0x0000000d054e7224 */ /* 0x000fc400078e024e */
[----:B------:R-:W-:Y:S01]  /*2030*/  @!P5 IMAD.IADD R22, R22, 0x1, -R5 ;  /* 0x000000011616d824 */ /* 0x000fe200078e0a05 */
[----:B------:R-:W-:Y:S01]  /*2040*/  ISETP.GT.U32.AND P5, PT, R5, R20, PT ;  /* 0x000000140500720c */ /* 0x000fe20003fa4070 */
[----:B------:R-:W-:-:S04]  /*2050*/  IMAD.HI.U32 R8, R8, R18, RZ ;  /* 0x0000001208087227 */ /* 0x000fc800078e00ff */
[--C-:B------:R-:W-:Y:S01]  /*2060*/  @!P4 IMAD.IADD R68, R68, 0x1, -R5.reuse ;  /* 0x000000014444c824 */ /* 0x100fe200078e0a05 */
[C---:B------:R-:W-:Y:S01]  /*2070*/  ISETP.GT.U32.AND P4, PT, R5.reuse, R78, PT ;  /* 0x0000004e0500720c */ /* 0x040fe20003f84070 */
[----:B------:R-:W-:Y:S02]  /*2080*/  IMAD.MOV.U32 R66, RZ, RZ, R60 ;  /* 0x000000ffff427224 */ /* 0x000fe400078e003c */
[--C-:B------:R-:W-:Y:S02]  /*2090*/  @!P1 IMAD.IADD R52, R52, 0x1, -R5.reuse ;  /* 0x0000000134349824 */ /* 0x100fe400078e0a05 */
[----:B------:R-:W-:Y:S02]  /*20a0*/  IMAD.MOV R7, RZ, RZ, -R8 ;  /* 0x000000ffff077224 */ /* 0x000fe400078e0a08 */
[----:B------:R-:W-:Y:S01]  /*20b0*/  @!P2 IMAD.MOV R66, RZ, RZ, -R66 ;  /* 0x000000ffff42a224 */ /* 0x000fe200078e0a42 */
[----:B------:R-:W-:Y:S01]  /*20c0*/  ISETP.GT.U32.AND P2, PT, R5, R76, PT ;  /* 0x0000004c0500720c */ /* 0x000fe20003f44070 */
[----:B------:R-:W-:Y:S01]  /*20d0*/  IMAD R18, R19, R7, R18 ;  /* 0x0000000713127224 */ /* 0x000fe200078e0212 */
[----:B------:R-:W-:Y:S01]  /*20e0*/  ISETP.GT.U32.AND P1, PT, R5, R52, PT ;  /* 0x000000340500720c */ /* 0x000fe20003f24070 */
[--C-:B------:R-:W-:Y:S01]  /*20f0*/  @!P5 IMAD.IADD R20, R20, 0x1, -R5.reuse ;  /* 0x000000011414d824 */ /* 0x100fe200078e0a05 */
[----:B------:R-:W-:Y:S01]  /*2100*/  SHF.R.S32.HI R7, RZ, 0x1f, R4 ;  /* 0x0000001fff077819 */ /* 0x000fe20000011404 */
[--C-:B------:R-:W-:Y:S01]  /*2110*/  @!P4 IMAD.IADD R78, R78, 0x1, -R5.reuse ;  /* 0x000000014e4ec824 */ /* 0x100fe200078e0a05 */
[----:B------:R-:W-:Y:S01]  /*2120*/  ISETP.GT.U32.AND P5, PT, R19, R18, PT ;  /* 0x000000121300720c */ /* 0x000fe20003fa4070 */
[----:B------:R-:W-:Y:S01]  /*2130*/  IMAD.MOV.U32 R8, RZ, RZ, R54 ;  /* 0x000000ffff087224 */ /* 0x000fe200078e0036 */
[----:B------:R-:W-:Y:S01]  /*2140*/  ISETP.GE.AND P4, PT, R27, RZ, PT ;  /* 0x000000ff1b00720c */ /* 0x000fe20003f86270 */
        /* <DEDUP_REMOVED lines=8> */
[----:B------:R-:W-:Y:S01]  /*21d0*/  IMAD.MOV.U32 R82, RZ, RZ, R76 ;  /* 0x000000ffff527224 */ /* 0x000fe200078e004c */
[----:B------:R-:W-:Y:S01]  /*21e0*/  LEA.HI R17, R7, R4, RZ, 0x7 ;  /* 0x0000000407117211 */ /* 0x000fe200078f38ff */
[----:B------:R-:W-:Y:S01]  /*21f0*/  @!P5 IMAD.IADD R18, R18, 0x1, -R19 ;  /* 0x000000011212d824 */ /* 0x000fe200078e0a13 */
[----:B------:R-:W-:Y:S01]  /*2200*/  LOP3.LUT R7, RZ, c[0x0][0x17c], RZ, 0x33, !PT ;  /* 0x00005f00ff077a12 */ /* 0x000fe200078e33ff */
[----:B------:R-:W-:Y:S01]  /*2210*/  @!P4 IMAD.MOV R72, RZ, RZ, -R72 ;  /* 0x000000ffff48c224 */ /* 0x000fe200078e0a48 */
[----:B------:R-:W-:Y:S01]  /*2220*/  ISETP.GE.AND P4, PT, R15, RZ, PT ;  /* 0x000000ff0f00720c */ /* 0x000fe20003f86270 */
[----:B------:R-:W-:Y:S01]  /*2230*/  IMAD.MOV.U32 R88, RZ, RZ, R52 ;  /* 0x000000ffff587224 */ /* 0x000fe200078e0034 */
[----:B------:R-:W-:Y:S01]  /*2240*/  ISETP.GT.U32.AND P5, PT, R19, R18, PT ;  /* 0x000000121300720c */ /* 0x000fe20003fa4070 */
[--C-:B------:R-:W-:Y:S01]  /*2250*/  @!P3 IMAD.IADD R78, R78, 0x1, -R5.reuse ;  /* 0x000000014e4eb824 */ /* 0x100fe200078e0a05 */
[----:B------:R-:W-:Y:S01]  /*2260*/  ISETP.GE.AND P3, PT, R29, RZ, PT ;  /* 0x000000ff1d00720c */ /* 0x000fe20003f66270 */
[----:B------:R-:W-:Y:S01]  /*2270*/  @!P2 IMAD.MOV R82, RZ, RZ, -R82 ;  /* 0x000000ffff52a224 */ /* 0x000fe200078e0a52 */
[----:B------:R-:W-:Y:S01]  /*2280*/  ISETP.GE.AND P2, PT, R3, RZ, PT ;  /* 0x000000ff0300720c */ /* 0x000fe20003f46270 */
[----:B------:R-:W-:Y:S01]  /*2290*/  @!P1 IMAD.MOV R88, RZ, RZ, -R88 ;  /* 0x000000ffff589224 */ /* 0x000fe200078e0a58 */
[----:B------:R-:W-:Y:S01]  /*22a0*/  ISETP.NE.AND P1, PT, RZ, c[0x0][0x178], PT ;  /* 0x00005e00ff007a0c */ /* 0x000fe20003f25270 */
[----:B------:R-:W-:Y:S01]  /*22b0*/  @!P6 IMAD.IADD R22, R22, 0x1, -R5 ;  /* 0x000000011616e824 */ /* 0x000fe200078e0a05 */
[----:B------:R-:W-:Y:S01]  /*22c0*/  ISETP.GE.AND P6, PT, R31, RZ, PT ;  /* 0x000000ff1f00720c */ /* 0x000fe20003fc6270 */
[----:B------:R-:W-:Y:S01]  /*22d0*/  IMAD.MOV.U32 R74, RZ, RZ, R20 ;  /* 0x000000ffff4a7224 */ /* 0x000fe200078e0014 */
[----:B------:R-:W-:Y:S01]  /*22e0*/  SEL R54, RZ, 0x90, !P0 ;  /* 0x00000090ff367807 */ /* 0x000fe20004000000 */
[----:B------:R-:W-:Y:S01]  /*22f0*/  IMAD.SHL.U32 R13, R33, 0x2, RZ ;  /* 0x00000002210d7824 */ /* 0x000fe200078e00ff */
[----:B------:R-:W-:Y:S01]  /*2300*/  SHF.R.S32.HI R17, RZ, 0x7, R17 ;  /* 0x00000007ff117819 */ /* 0x000fe20000011411 */
[----:B------:R-:W-:Y:S01]  /*2310*/  @!P5 IMAD.IADD R18, R18, 0x1, -R19 ;  /* 0x000000011212d824 */ /* 0x000fe200078e0a13 */
[----:B------:R-:W-:Y:S01]  /*2320*/  LOP3.LUT R19, R0, 0x76, RZ, 0xfc, !PT ;  /* 0x0000007600137812 */ /* 0x000fe200078efcff */
[----:B------:R-:W-:Y:S01]  /*2330*/  @!P4 IMAD.MOV R74, RZ, RZ, -R74 ;  /* 0x000000ffff4ac224 */ /* 0x000fe200078e0a4a */
[----:B------:R-:W-:Y:S01]  /*2340*/  ISETP.NE.AND P4, PT, RZ, c[0x0][0x17c], PT ;  /* 0x00005f00ff007a0c */ /* 0x000fe20003f85270 */
[----:B------:R-:W-:Y:S01]  /*2350*/  @!P2 IMAD.MOV R18, RZ, RZ, -R18 ;  /* 0x000000ffff12a224 */ /* 0x000fe200078e0a12 */
[----:B------:R-:W-:Y:S01]  /*2360*/  LOP3.LUT R15, R13, 0x10, RZ, 0xc0, !PT ;  /* 0x000000100d0f7812 */ /* 0x000fe200078ec0ff */
[----:B------:R-:W-:Y:S01]  /*2370*/  IMAD.MOV.U32 R84, RZ, RZ, R78 ;  /* 0x000000ffff547224 */ /* 0x000fe200078e004e */
[C---:B------:R-:W-:Y:S01]  /*2380*/  SEL R20, R7.reuse, R10, !P4 ;  /* 0x0000000a07147207 */ /* 0x040fe20006000000 */
[----:B------:R-:W-:Y:S01]  /*2390*/  IMAD.MOV.U32 R86, RZ, RZ, R22 ;  /* 0x000000ffff567224 */ /* 0x000fe200078e0016 */
[----:B------:R-:W-:Y:S01]  /*23a0*/  SEL R21, R7, R14, !P4 ;  /* 0x0000000e07157207 */ /* 0x000fe20006000000 */
[----:B------:R-:W-:Y:S01]  /*23b0*/  IMAD R60, R11, 0x110, RZ ;  /* 0x000001100b3c7824 */ /* 0x000fe200078e02ff */
[----:B------:R-:W-:Y:S01]  /*23c0*/  @!P1 LOP3.LUT R18, RZ, c[0x0][0x178], RZ, 0x33, !PT ;  /* 0x00005e00ff129a12 */ /* 0x000fe200078e33ff */
[----:B------:R-:W-:Y:S01]  /*23d0*/  IMAD.SHL.U32 R9, R6, 0x2, RZ ;  /* 0x0000000206097824 */ /* 0x000fe200078e00ff */
[----:B------:R-:W-:Y:S01]  /*23e0*/  SEL R36, R7, R36, !P4 ;  /* 0x0000002407247207 */ /* 0x000fe20006000000 */
[----:B------:R-:W-:Y:S01]  /*23f0*/  @!P3 IMAD.MOV R84, RZ, RZ, -R84 ;  /* 0x000000ffff54b224 */ /* 0x000fe200078e0a54 */
[----:B------:R-:W-:Y:S01]  /*2400*/  LOP3.LUT R6, R33, 0x40, RZ, 0xc0, !PT ;  /* 0x0000004021067812 */ /* 0x000fe200078ec0ff */
[----:B------:R-:W-:Y:S01]  /*2410*/  @!P6 IMAD.MOV R86, RZ, RZ, -R86 ;  /* 0x000000ffff56e224 */ /* 0x000fe200078e0a56 */
[C---:B------:R-:W-:Y:S01]  /*2420*/  SEL R22, R7.reuse, R16, !P4 ;  /* 0x0000001007167207 */ /* 0x040fe20006000000 */
[----:B------:R-:W-:Y:S01]  /*2430*/  IMAD R20, R20, c[0x0][0x190], RZ ;  /* 0x0000640014147a24 */ /* 0x000fe200078e02ff */
[----:B------:R-:W-:Y:S01]  /*2440*/  SEL R23, R7, R12, !P4 ;  /* 0x0000000c07177207 */ /* 0x000fe20006000000 */
[----:B------:R-:W-:Y:S01]  /*2450*/  IMAD R29, R21, c[0x0][0x190], RZ ;  /* 0x00006400151d7a24 */ /* 0x000fe200078e02ff */
[C---:B------:R-:W-:Y:S01]  /*2460*/  SEL R24, R7.reuse, R24, !P4 ;  /* 0x0000001807187207 */ /* 0x040fe20006000000 */
[----:B------:R-:W-:Y:S01]  /*2470*/  IMAD R18, R18, c[0x0][0x184], RZ ;  /* 0x0000610012127a24 */ /* 0x000fe200078e02ff */
[----:B------:R-:W-:Y:S01]  /*2480*/  SEL R26, R7, R26, !P4 ;  /* 0x0000001a071a7207 */ /* 0x000fe20006000000 */
[----:B------:R-:W-:Y:S01]  /*2490*/  IMAD R11, R11, 0x90, RZ ;  /* 0x000000900b0b7824 */ /* 0x000fe200078e02ff */
[C---:B------:R-:W-:Y:S01]  /*24a0*/  SEL R28, R7.reuse, R28, !P4 ;  /* 0x0000001c071c7207 */ /* 0x040fe20006000000 */
[----:B------:R-:W-:Y:S01]  /*24b0*/  IMAD R106, R36, c[0x0][0x190], RZ ;  /* 0x00006400246a7a24 */ /* 0x000fe200078e02ff */
[----:B------:R-:W-:Y:S01]  /*24c0*/  SEL R30, R7, R30, !P4 ;  /* 0x0000001e071e7207 */ /* 0x000fe20006000000 */
[----:B------:R-:W-:Y:S01]  /*24d0*/  IMAD R22, R22, c[0x0][0x190], RZ ;  /* 0x0000640016167a24 */ /* 0x000fe200078e02ff */
[----:B------:R-:W-:Y:S01]  /*24e0*/  LOP3.LUT R13, R60, 0x30, R13, 0x78, !PT ;  /* 0x000000303c0d7812 */ /* 0x000fe200078e780d */
[----:B------:R-:W-:Y:S01]  /*24f0*/  IMAD R23, R23, c[0x0][0x190], RZ ;  /* 0x0000640017177a24 */ /* 0x000fe200078e02ff */
[----:B------:R-:W-:Y:S01]  /*2500*/  LOP3.LUT R4, R54, R9, RZ, 0x3c, !PT ;  /* 0x0000000936047212 */ /* 0x000fe200078e3cff */
[----:B------:R-:W-:Y:S01]  /*2510*/  IMAD R24, R24, c[0x0][0x190], RZ ;  /* 0x0000640018187a24 */ /* 0x000fe200078e02ff */
[C---:B------:R-:W-:Y:S01]  /*2520*/  SEL R76, R7.reuse, R42, !P4 ;  /* 0x0000002a074c7207 */ /* 0x040fe20006000000 */
[----:B------:R-:W-:Y:S01]  /*2530*/  IMAD R104, R26, c[0x0][0x190], RZ ;  /* 0x000064001a687a24 */ /* 0x000fe200078e02ff */
[C---:B------:R-:W-:Y:S01]  /*2540*/  SEL R60, R7.reuse, R58, !P4 ;  /* 0x0000003a073c7207 */ /* 0x040fe20006000000 */
[----:B------:R-:W-:Y:S01]  /*2550*/  IMAD R28, R28, c[0x0][0x190], RZ ;  /* 0x000064001c1c7a24 */ /* 0x000fe200078e02ff */
[----:B------:R-:W-:Y:S01]  /*2560*/  LEA.HI R6, R6, R15, RZ, 0x1f ;  /* 0x0000000f06067211 */ /* 0x000fe200078ff8ff */
[----:B------:R-:W-:Y:S01]  /*2570*/  IMAD R30, R30, c[0x0][0x190], RZ ;  /* 0x000064001e1e7a24 */ /* 0x000fe200078e02ff */
[C---:B------:R-:W-:Y:S01]  /*2580*/  SEL R32, R7.reuse, R32, !P4 ;  /* 0x0000002007207207 */ /* 0x040fe20006000000 */
        /* <DEDUP_REMOVED lines=15> */
[----:B------:R-:W-:Y:S01]  /*2680*/  SEL R67, R7, R56, !P4 ;  /* 0x0000003807437207 */ /* 0x000fe20006000000 */
[----:B------:R-:W-:Y:S01]  /*2690*/  IMAD R167, R167, c[0x0][0x190], RZ ;  /* 0x00006400a7a77a24 */ /* 0x000fe200078e02ff */
[C---:B------:R-:W-:Y:S01]  /*26a0*/  SEL R132, R7.reuse, R62, !P4 ;  /* 0x0000003e07847207 */ /* 0x040fe20006000000 */
[----:B------:R-:W-:Y:S01]  /*26b0*/  IMAD R52, R52, c[0x0][0x190], RZ ;  /* 0x0000640034347a24 */ /* 0x000fe200078e02ff */
[----:B------:R-:W-:Y:S01]  /*26c0*/  SEL R80, R7, R64, !P4 ;  /* 0x0000004007507207 */ /* 0x000fe20006000000 */
        /* <DEDUP_REMOVED lines=19> */
[----:B------:R-:W-:Y:S01]  /*2800*/  SEL R88, R7, R88, !P4 ;  /* 0x0000005807587207 */ /* 0x000fe20006000000 */
[----:B------:R-:W-:Y:S01]  /*2810*/  IMAD R83, R83, c[0x0][0x190], RZ ;  /* 0x0000640053537a24 */ /* 0x000fe200078e02ff */
[----:B------:R-:W-:Y:S01]  /*2820*/  LEA R36, P4, R18, c[0x0][0x160], 0x1 ;  /* 0x0000580012247a11 */ /* 0x000fe200078808ff */
[----:B------:R-:W-:Y:S01]  /*2830*/  IMAD R151, R151, c[0x0][0x190], RZ ;  /* 0x0000640097977a24 */ /* 0x000fe200078e02ff */
[----:B------:R-:W-:Y:S01]  /*2840*/  LEA R65, P6, R20, c[0x0][0x168], 0x1 ;  /* 0x00005a0014417a11 */ /* 0x000fe200078c08ff */
[----:B------:R-:W-:Y:S01]  /*2850*/  IMAD R42, R42, c[0x0][0x190], RZ ;  /* 0x000064002a2a7a24 */ /* 0x000fe200078e02ff */
[----:B------:R-:W-:Y:S01]  /*2860*/  LEA R27, P5, R29, c[0x0][0x168], 0x1 ;  /* 0x00005a001d1b7a11 */ /* 0x000fe200078a08ff */
[----:B------:R-:W-:Y:S01]  /*2870*/  IMAD R40, R88, c[0x0][0x190], RZ ;  /* 0x0000640058287a24 */ /* 0x000fe200078e02ff */
[----:B------:R-:W-:Y:S01]  /*2880*/  LOP3.LUT R11, R11, R6, RZ, 0x3c, !PT ;  /* 0x000000060b0b7212 */ /* 0x000fe200078e3cff */
[C---:B------:R-:W-:Y:S01]  /*2890*/  IMAD.SHL.U32 R6, R33.reuse, 0x40, RZ ;  /* 0x0000004021067824 */ /* 0x040fe200078e00ff */
[----:B------:R-:W-:Y:S01]  /*28a0*/  LOP3.LUT R15, R33, 0x7f, RZ, 0xc0, !PT ;  /* 0x0000007f210f7812 */ /* 0x000fe200078ec0ff */
[----:B------:R-:W-:Y:S01]  /*28b0*/  IMAD R252, R225, c[0x0][0x188], RZ ;  /* 0x00006200e1fc7a24 */ /* 0x000fe200078e02ff */
[----:B------:R-:W-:Y:S01]  /*28c0*/  LEA.HI.X.SX32 R37, R18, c[0x0][0x164], 0x1, P4 ;  /* 0x0000590012257a11 */ /* 0x000fe200020f0eff */
[----:B------:R-:W-:Y:S01]  /*28d0*/  IMAD R251, R226, c[0x0][0x188], RZ ;  /* 0x00006200e2fb7a24 */ /* 0x000fe200078e02ff */
[----:B------:R-:W-:Y:S01]  /*28e0*/  LEA.HI.X.SX32 R64, R20, c[0x0][0x16c], 0x1, P6 ;  /* 0x00005b0014407a11 */ /* 0x000fe200030f0eff */
[----:B------:R-:W-:Y:S01]  /*28f0*/  IMAD R12, R15, c[0x0][0x18c], RZ ;  /* 0x000063000f0c7a24 */ /* 0x000fe200078e02ff */
[----:B------:R-:W-:Y:S01]  /*2900*/  LEA.HI.X.SX32 R26, R29, c[0x0][0x16c], 0x1, P5 ;  /* 0x00005b001d1a7a11 */ /* 0x000fe200028f0eff */
[----:B------:R-:W-:Y:S01]  /*2910*/  IMAD R250, R227, c[0x0][0x188], RZ ;  /* 0x00006200e3fa7a24 */ /* 0x000fe200078e02ff */
[----:B------:R-:W-:Y:S01]  /*2920*/  LEA R45, P3, R22, c[0x0][0x168], 0x1 ;  /* 0x00005a00162d7a11 */ /* 0x000fe200078608ff */
        /* <DEDUP_REMOVED lines=11> */
[----:B------:R-:W-:Y:S01]  /*29e0*/  LOP3.LUT R9, R0, 0x7c, RZ, 0xfc, !PT ;  /* 0x0000007c00097812 */ /* 0x000fe200078efcff */
[----:B------:R-:W-:Y:S01]  /*29f0*/  IMAD R243, R234, c[0x0][0x188], RZ ;  /* 0x00006200eaf37a24 */ /* 0x000fe200078e02ff */
[----:B------:R-:W-:-:S02]  /*2a00*/  LOP3.LUT R10, R0, 0x7e, RZ, 0xfc, !PT ;  /* 0x0000007e000a7812 */ /* 0x000fc400078efcff */
[C---:B------:R-:W-:Y:S01]  /*2a10*/  LOP3.LUT R7, R0.reuse, 0x78, RZ, 0xfc, !PT ;  /* 0x0000007800077812 */ /* 0x040fe200078efcff */
[----:B------:R-:W-:Y:S01]  /*2a20*/  IMAD R14, R9, c[0x0][0x188], RZ ;  /* 0x00006200090e7a24 */ /* 0x000fe200078e02ff */
[----:B------:R-:W-:Y:S01]  /*2a30*/  LOP3.LUT R8, R0, 0x7a, RZ, 0xfc, !PT ;  /* 0x0000007a00087812 */ /* 0x000fe200078efcff */
[----:B------:R-:W-:Y:S01]  /*2a40*/  IMAD R14, R19, c[0x0][0x188], RZ ;  /* 0x00006200130e7a24 */ /* 0x000fe200078e02ff */
[--C-:B------:R-:W-:Y:S01]  /*2a50*/  LOP3.LUT R5, R13, 0x800, R6.reuse, 0xf8, !PT ;  /* 0x000008000d057812 */ /* 0x100fe200078ef806 */
[----:B------:R-:W-:Y:S01]  /*2a60*/  IMAD.SHL.U32 R13, R15, 0x2, RZ ;  /* 0x000000020f0d7824 */ /* 0x000fe200078e00ff */
[----:B------:R-:W-:Y:S01]  /*2a70*/  LEA.HI.X.SX32 R44, R22, c[0x0][0x16c], 0x1, P3 ;  /* 0x00005b00162c7a11 */ /* 0x000fe200018f0eff */
[----:B------:R-:W-:Y:S01]  /*2a80*/  IMAD R15, R10, c[0x0][0x188], RZ ;  /* 0x000062000a0f7a24 */ /* 0x000fe200078e02ff */
        /* <DEDUP_REMOVED lines=70> */
[----:B------:R-:W-:Y:S01]  /*2ef0*/  LOP3.LUT R6, R11, 0x400, R6, 0xf8, !PT ;  /* 0x000004000b067812 */ /* 0x000fe200078ef806 */
[----:B------:R-:W-:Y:S01]  /*2f00*/  IMAD R16, R210, c[0x0][0x188], RZ ;  /* 0x00006200d2107a24 */ /* 0x000fe200078e02ff */
[----:B------:R-:W-:Y:S01]  /*2f10*/  LEA.HI.X.SX32 R132, R132, c[0x0][0x16c], 0x1, P3 ;  /* 0x00005b0084847a11 */ /* 0x000fe200018f0eff */
[----:B------:R-:W-:Y:S01]  /*2f20*/  IMAD R15, R211, c[0x0][0x188], RZ ;  /* 0x00006200d30f7a24 */ /* 0x000fe200078e02ff */
[----:B------:R-:W-:Y:S01]  /*2f30*/  LEA.HI.X.SX32 R80, R80, c[0x0][0x16c], 0x1, P2 ;  /* 0x00005b0050507a11 */ /* 0x000fe200010f0eff */
[----:B------:R-:W-:Y:S01]  /*2f40*/  IMAD R14, R212, c[0x0][0x188], RZ ;  /* 0x00006200d40e7a24 */ /* 0x000fe200078e02ff */
[----:B------:R-:W-:Y:S01]  /*2f50*/  LEA.HI.X.SX32 R25, R25, c[0x0][0x16c], 0x1, P1 ;  /* 0x00005b0019197a11 */ /* 0x000fe200008f0eff */
[----:B------:R-:W-:Y:S01]  /*2f60*/  IMAD.MOV.U32 R11, RZ, RZ, c[0x0][0x18c] ;  /* 0x00006300ff0b7624 */ /* 0x000fe200078e00ff */
        /* <DEDUP_REMOVED lines=20> */
[C---:B------:R-:W-:Y:S01]  /*30b0*/  LOP3.LUT R16, R4.reuse, 0x60, RZ, 0x3c, !PT ;  /* 0x0000006004107812 */ /* 0x040fe200078e3cff */
[----:B------:R-:W-:Y:S01]  /*30c0*/  IMAD R15, R223, c[0x0][0x188], RZ ;  /* 0x00006200df0f7a24 */ /* 0x000fe200078e02ff */
[----:B------:R-:W-:Y:S01]  /*30d0*/  LOP3.LUT R15, R4, 0x40, RZ, 0x3c, !PT ;  /* 0x00000040040f7812 */ /* 0x000fe200078e3cff */
[----:B------:R-:W-:Y:S01]  /*30e0*/  IMAD R14, R224, c[0x0][0x188], RZ ;  /* 0x00006200e00e7a24 */ /* 0x000fe200078e02ff */
[----:B------:R-:W-:Y:S01]  /*30f0*/  LOP3.LUT R14, R4, 0x20, RZ, 0x3c, !PT ;  /* 0x00000020040e7812 */ /* 0x000fe200078e3cff */
[----:B------:R-:W-:Y:S01]  /*3100*/  IMAD.SHL.U32 R11, R11, 0x80, RZ ;  /* 0x000000800b0b7824 */ /* 0x000fe200078e00ff */
[----:B------:R-:W-:-:S02]  /*3110*/  LOP3.LUT R241, R13, 0x20, RZ, 0x3c, !PT ;  /* 0x000000200df17812 */ /* 0x000fc400078e3cff */
[C---:B------:R-:W-:Y:S02]  /*3120*/  LOP3.LUT R240, R13.reuse, 0x30, RZ, 0x3c, !PT ;  /* 0x000000300df07812 */ /* 0x040fe400078e3cff */
[C---:B------:R-:W-:Y:S02]  /*3130*/  LOP3.LUT R239, R13.reuse, 0x40, RZ, 0x3c, !PT ;  /* 0x000000400def7812 */ /* 0x040fe400078e3cff */
[C---:B------:R-:W-:Y:S02]  /*3140*/  LOP3.LUT R238, R13.reuse, 0x50, RZ, 0x3c, !PT ;  /* 0x000000500dee7812 */ /* 0x040fe400078e3cff */
[C---:B------:R-:W-:Y:S02]  /*3150*/  LOP3.LUT R237, R13.reuse, 0x60, RZ, 0x3c, !PT ;  /* 0x000000600ded7812 */ /* 0x040fe400078e3cff */
[----:B------:R-:W-:Y:S02]  /*3160*/  LOP3.LUT R236, R13, 0x70, RZ, 0x3c, !PT ;  /* 0x000000700dec7812 */ /* 0x000fe400078e3cff */
[----:B------:R-:W-:-:S02]  /*3170*/  LOP3.LUT R235, R5, 0x40, RZ, 0x3c, !PT ;  /* 0x0000004005eb7812 */ /* 0x000fc400078e3cff */
[----:B------:R-:W-:Y:S02]  /*3180*/  LEA.HI.X.SX32 R154, R154, c[0x0][0x16c], 0x1, P3 ;  /* 0x00005b009a9a7a11 */ /* 0x000fe400018f0eff */
[----:B------:R-:W-:Y:S02]  /*3190*/  LEA.HI.X.SX32 R39, R39, c[0x0][0x16c], 0x1, P2 ;  /* 0x00005b0027277a11 */ /* 0x000fe400010f0eff */
[----:B------:R-:W-:Y:S02]  /*31a0*/  LEA.HI.X.SX32 R83, R83, c[0x0][0x16c], 0x1, P1 ;  /* 0x00005b0053537a11 */ /* 0x000fe400008f0eff */
[----:B------:R-:W-:Y:S02]  /*31b0*/  LEA.HI.X.SX32 R151, R151, c[0x0][0x16c], 0x1, P4 ;  /* 0x00005b0097977a11 */ /* 0x000fe400020f0eff */
[----:B------:R-:W-:Y:S02]  /*31c0*/  LEA.HI.X.SX32 R42, R42, c[0x0][0x16c], 0x1, P6 ;  /* 0x00005b002a2a7a11 */ /* 0x000fe400030f0eff */
[----:B------:R-:W-:-:S02]  /*31d0*/  LEA.HI.X.SX32 R40, R40, c[0x0][0x16c], 0x1, P5 ;  /* 0x00005b0028287a11 */ /* 0x000fc400028f0eff */
[----:B------:R-:W-:Y:S02]  /*31e0*/  LOP3.LUT R18, R6, 0x40, RZ, 0x3c, !PT ;  /* 0x0000004006127812 */ /* 0x000fe400078e3cff */
.L_x_2:
[C---:B------:R-:W-:Y:S01]  /*31f0*/  ISETP.GE.AND P1, PT, R0.reuse, UR4, PT ;  /* 0x0000000400007c0c */ /* 0x040fe2000bf26270 */
[----:B------:R-:W-:Y:S01]  /*3200*/  IMAD R22, R0, c[0x0][0x188], RZ ;  /* 0x0000620000167a24 */ /* 0x000fe200078e02ff */
[----:B------:R-:W-:Y:S01]  /*3210*/  ISETP.GE.AND P2, PT, R234, UR4, PT ;  /* 0x00000004ea007c0c */ /* 0x000fe2000bf46270 */
[----:B------:R-:W-:Y:S01]  /*3220*/  IMAD.WIDE R28, R243, 0x2, R36 ;  /* 0x00000002f31c7825 */ /* 0x000fe200078e0224 */
[----:B------:R-:W-:Y:S02]  /*3230*/  PRMT R155, RZ, 0x7610, R155 ;  /* 0x00007610ff9b7816 */ /* 0x000fe4000000009b */
[----:B------:R-:W-:Y:S01]  /*3240*/  ISETP.GE.AND P3, PT, R233, UR4, PT ;  /* 0x00000004e9007c0c */ /* 0x000fe2000bf66270 */
[----:B------:R-:W-:Y:S01]  /*3250*/  IMAD.WIDE R22, R22, 0x2, R36 ;  /* 0x0000000216167825 */ /* 0x000fe200078e0224 */
[----:B------:R-:W-:Y:S02]  /*3260*/  ISETP.GE.AND P4, PT, R232, UR4, PT ;  /* 0x00000004e8007c0c */ /* 0x000fe4000bf86270 */
[----:B------:R-:W-:Y:S01]  /*3270*/  PRMT R166, RZ, 0x7610, R166 ;  /* 0x00007610ffa67816 */ /* 0x000fe200000000a6 */
[----:B------:R-:W-:Y:S01]  /*3280*/  IMAD.WIDE R30, R244, 0x2, R36 ;  /* 0x00000002f41e7825 */ /* 0x000fe200078e0224 */
[----:B------:R-:W-:Y:S01]  /*3290*/  PRMT R84, RZ, 0x7610, R84 ;  /* 0x00007610ff547816 */ /* 0x000fe20000000054 */
[----:B------:R0:W2:Y:S01]  /*32a0*/  @!P1 LDG.E.U16 R155, [R22.64] ;  /* 0x00000006169b9981 */ /* 0x0000a2000c1e1500 */
[----:B------:R-:W-:Y:S01]  /*32b0*/  ISETP.GE.AND P1, PT, R231, UR4, PT ;  /* 0x00000004e7007c0c */ /* 0x000fe2000bf26270 */
[----:B------:R-:W-:Y:S01]  /*32c0*/  IMAD.WIDE R34, R245, 0x2, R36 ;  /* 0x00000002f5227825 */ /* 0x000fe200078e0224 */
[----:B------:R-:W-:Y:S01]  /*32d0*/  PRMT R85, RZ, 0x7610, R85 ;  /* 0x00007610ff557816 */ /* 0x000fe20000000055 */
[----:B------:R1:W3:Y:S01]  /*32e0*/  @!P2 LDG.E.U16 R166, [R28.64] ;  /* 0x000000061ca6a981 */ /* 0x0002e2000c1e1500 */
[----:B------:R-:W-:-:S02]  /*32f0*/  ISETP.GE.AND P2, PT, R230, UR4, PT ;  /* 0x00000004e6007c0c */ /* 0x000fc4000bf46270 */
[----:B------:R-:W-:Y:S01]  /*3300*/  PRMT R179, RZ, 0x7610, R179 ;  /* 0x00007610ffb37816 */ /* 0x000fe200000000b3 */
[----:B------:R4:W5:Y:S01]  /*3310*/  @!P3 LDG.E.U16 R84, [R30.64] ;  /* 0x000000061e54b981 */ /* 0x000962000c1e1500 */
[----:B0-----:R-:W-:Y:S01]  /*3320*/  IMAD.WIDE R22, R246, 0x2, R36 ;  /* 0x00000002f6167825 */ /* 0x001fe200078e0224 */
[----:B------:R-:W-:Y:S02]  /*3330*/  ISETP.GE.AND P3, PT, R229, UR4, PT ;  /* 0x00000004e5007c0c */ /* 0x000fe4000bf66270 */
[----:B------:R0:W2:Y:S01]  /*3340*/  @!P4 LDG.E.U16 R85, [R34.64] ;  /* 0x000000062255c981 */ /* 0x0000a2000c1e1500 */
[----:B------:R-:W-:Y:S02]  /*3350*/  ISETP.GE.AND P4, PT, R228, UR4, PT ;  /* 0x00000004e4007c0c */ /* 0x000fe4000bf86270 */
[----:B------:R-:W-:Y:S01]  /*3360*/  ISETP.GE.AND P5, PT, R227, UR4, PT ;  /* 0x00000004e3007c0c */ /* 0x000fe2000bfa6270 */
[----:B------:R0:W2:Y:S01]  /*3370*/  @!P1 LDG.E.U16 R179, [R22.64] ;  /* 0x0000000616b39981 */ /* 0x0000a2000c1e1500 */
[----:B------:R-:W-:Y:S01]  /*3380*/  PRMT R165, RZ, 0x7610, R165 ;  /* 0x00007610ffa57816 */ /* 0x000fe200000000a5 */
[----:B-1----:R-:W-:Y:S01]  /*3390*/  IMAD.WIDE R28, R247, 0x2, R36 ;  /* 0x00000002f71c7825 */ /* 0x002fe200078e0224 */
[----:B------:R-:W-:-:S02]  /*33a0*/  ISETP.GE.AND P1, PT, R226, UR4, PT ;  /* 0x00000004e2007c0c */ /* 0x000fc4000bf26270 */
[----:B------:R-:W-:Y:S01]  /*33b0*/  PRMT R86, RZ, 0x7610, R86 ;  /* 0x00007610ff567816 */ /* 0x000fe20000000056 */
[----:B----4-:R-:W-:Y:S01]  /*33c0*/  IMAD.WIDE R30, R248, 0x2, R36 ;  /* 0x00000002f81e7825 */ /* 0x010fe200078e0224 */
[----:B------:R-:W-:Y:S01]  /*33d0*/  PRMT R87, RZ, 0x7610, R87 ;  /* 0x00007610ff577816 */ /* 0x000fe20000000057 */
[----:B------:R1:W4:Y:S02]  /*33e0*/  @!P2 LDG.E.U16 R165, [R28.64] ;  /* 0x000000061ca5a981 */ /* 0x000324000c1e1500 */
[----:B0-----:R-:W-:Y:S01]  /*33f0*/  IMAD.WIDE R34, R249, 0x2, R36 ;  /* 0x00000002f9227825 */ /* 0x001fe200078e0224 */
[----:B------:R-:W-:Y:S01]  /*3400*/  PRMT R178, RZ, 0x7610, R178 ;  /* 0x00007610ffb27816 */ /* 0x000fe200000000b2 */
[----:B------:R0:W2:Y:S01]  /*3410*/  @!P3 LDG.E.U16 R86, [R30.64] ;  /* 0x000000061e56b981 */ /* 0x0000a2000c1e1500 */
[----:B------:R-:W-:Y:S01]  /*3420*/  ISETP.GE.AND P2, PT, R225, UR4, PT ;  /* 0x00000004e1007c0c */ /* 0x000fe2000bf46270 */
[----:B------:R-:W-:Y:S01]  /*3430*/  IMAD.WIDE R48, R250, 0x2, R36 ;  /* 0x00000002fa307825 */ /* 0x000fe200078e0224 */
[----:B------:R-:W-:Y:S01]  /*3440*/  PRMT R164, RZ, 0x7610, R164 ;  /* 0x00007610ffa47816 */ /* 0x000fe200000000a4 */
[----:B------:R1:W2:Y:S02]  /*3450*/  @!P4 LDG.E.U16 R87, [R34.64] ;  /* 0x000000062257c981 */ /* 0x0002a4000c1e1500 */
[----:B------:R-:W-:Y:S01]  /*3460*/  IMAD.WIDE R22, R251, 0x2, R36 ;  /* 0x00000002fb167825 */ /* 0x000fe200078e0224 */
[C---:B------:R-:W-:Y:S01]  /*3470*/  ISETP.GE.AND P3, PT, R224.reuse, UR4, PT ;  /* 0x00000004e0007c0c */ /* 0x040fe2000bf66270 */
[----:B------:R1:W2:Y:S01]  /*3480*/  @!P5 LDG.E.U16 R178, [R48.64] ;  /* 0x0000000630b2d981 */ /* 0x0002a2000c1e1500 */
[C---:B------:R-:W-:Y:S01]  /*3490*/  ISETP.GE.AND P4, PT, R223.reuse, UR4, PT ;  /* 0x00000004df007c0c */ /* 0x040fe2000bf86270 */
[----:B0-----:R-:W-:Y:S01]  /*34a0*/  IMAD R31, R224, c[0x0][0x188], RZ ;  /* 0x00006200e01f7a24 */ /* 0x001fe200078e02ff */
[----:B------:R-:W-:Y:S01]  /*34b0*/  ISETP.GE.AND P5, PT, R222, UR4, PT ;  /* 0x00000004de007c0c */ /* 0x000fe2000bfa6270 */
[----:B------:R0:W2:Y:S01]  /*34c0*/  @!P1 LDG.E.U16 R164, [R22.64] ;  /* 0x0000000616a49981 */ /* 0x0000a2000c1e1500 */
[----:B------:R-:W-:Y:S01]  /*34d0*/  PRMT R88, RZ, 0x7610, R88 ;  /* 0x00007610ff587816 */ /* 0x000fe20000000058 */
[----:B-1----:R-:W-:Y:S01]  /*34e0*/  IMAD R35, R223, c[0x0][0x188], RZ ;  /* 0x00006200df237a24 */ /* 0x002fe200078e02ff */
[----:B------:R-:W-:Y:S01]  /*34f0*/  ISETP.GE.AND P1, PT, R221, UR4, PT ;  /* 0x00000004dd007c0c */ /* 0x000fe2000bf26270 */
[----:B------:R-:W-:Y:S01]  /*3500*/  IMAD.WIDE R28, R252, 0x2, R36 ;  /* 0x00000002fc1c7825 */ /* 0x000fe200078e0224 */
[----:B------:R-:W-:-:S02]  /*3510*/  PRMT R89, RZ, 0x7610, R89 ;  /* 0x00007610ff597816 */ /* 0x000fc40000000059 */
[----:B------:R-:W-:Y:S01]  /*3520*/  PRMT R177, RZ, 0x7610, R177 ;  /* 0x00007610ffb17816 */ /* 0x000fe200000000b1 */
[----:B------:R-:W-:Y:S01]  /*3530*/  IMAD R49, R222, c[0x0][0x188], RZ ;  /* 0x00006200de317a24 */ /* 0x000fe200078e02ff */
[----:B------:R-:W-:Y:S01]  /*3540*/  PRMT R163, RZ, 0x7610, R163 ;  /* 0x00007610ffa37816 */ /* 0x000fe200000000a3 */
[--C-:B------:R-:W-:Y:S01]  /*3550*/  IMAD.WIDE R30, R31, 0x2, R36.reuse ;  /* 0x000000021f1e7825 */ /* 0x100fe200078e0224 */
[----:B------:R1:W2:Y:S03]  /*3560*/  @!P2 LDG.E.U16 R88, [R28.64] ;  /* 0x000000061c58a981 */ /* 0x0002a6000c1e1500 */
[----:B------:R-:W-:Y:S01]  /*3570*/  IMAD.WIDE R34, R35, 0x2, R36 ;  /* 0x0000000223227825 */ /* 0x000fe200078e0224 */
[----:B------:R-:W-:Y:S01]  /*3580*/  ISETP.GE.AND P2, PT, R220, UR4, PT ;  /* 0x00000004dc007c0c */ /* 0x000fe2000bf46270 */
[----:B------:R1:W2:Y:S02]  /*3590*/  @!P3 LDG.E.U16 R89, [R30.64] ;  /* 0x000000061e59b981 */ /* 0x0002a4000c1e1500 */
[----:B0-----:R-:W-:Y:S01]  /*35a0*/  IMAD R23, R221, c[0x0][0x188], RZ ;  /* 0x00006200dd177a24 */ /* 0x001fe200078e02ff */
[----:B------:R-:W-:Y:S01]  /*35b0*/  PRMT R90, RZ, 0x7610, R90 ;  /* 0x00007610ff5a7816 */ /* 0x000fe2000000005a */
[----:B------:R-:W-:Y:S01]  /*35c0*/  IMAD.WIDE R48, R49, 0x2, R36 ;  /* 0x0000000231307825 */ /* 0x000fe200078e0224 */
[----:B------:R0:W2:Y:S01]  /*35d0*/  @!P4 LDG.E.U16 R177, [R34.64] ;  /* 0x0000000622b1c981 */ /* 0x0000a2000c1e1500 */
[----:B------:R-:W-:-:S02]  /*35e0*/  ISETP.GE.AND P3, PT, R219, UR4, PT ;  /* 0x00000004db007c0c */ /* 0x000fc4000bf66270 */
[----:B------:R-:W-:Y:S01]  /*35f0*/  IMAD.WIDE R22, R23, 0x2, R36 ;  /* 0x0000000217167825 */ /* 0x000fe200078e0224 */
[----:B------:R-:W-:Y:S01]  /*3600*/  ISETP.GE.AND P4, PT, R218, UR4, PT ;  /* 0x00000004da007c0c */ /* 0x000fe2000bf86270 */
[----:B------:R0:W2:Y:S02]  /*3610*/  @!P5 LDG.E.U16 R163, [R48.64] ;  /* 0x0000000630a3d981 */ /* 0x0000a4000c1e1500 */
[----:B-1----:R-:W-:Y:S01]  /*3620*/  IMAD R29, R220, c[0x0][0x188], RZ ;  /* 0x00006200dc1d7a24 */ /* 0x002fe200078e02ff */
[----:B------:R-:W-:Y:S01]  /*3630*/  ISETP.GE.AND P5, PT, R217, UR4, PT ;  /* 0x00000004d9007c0c */ /* 0x000fe2000bfa6270 */
[----:B------:R1:W2:Y:S01]  /*3640*/  @!P1 LDG.E.U16 R90, [R22.64] ;  /* 0x00000006165a9981 */ /* 0x0002a2000c1e1500 */
[----:B------:R-:W-:Y:S01]  /*3650*/  PRMT R91, RZ, 0x7610, R91 ;  /* 0x00007610ff5b7816 */ /* 0x000fe2000000005b */
[----:B------:R-:W-:Y:S01]  /*3660*/  IMAD R31, R219, c[0x0][0x188], RZ ;  /* 0x00006200db1f7a24 */ /* 0x000fe200078e02ff */
[----:B------:R-:W-:Y:S01]  /*3670*/  ISETP.GE.AND P1, PT, R216, UR4, PT ;  /* 0x00000004d8007c0c */ /* 0x000fe2000bf26270 */
[----:B0-----:R-:W-:-:S02]  /*3680*/  IMAD R35, R218, c[0x0][0x188], RZ ;  /* 0x00006200da237a24 */ /* 0x001fc400078e02ff */
[----:B------:R-:W-:Y:S01]  /*3690*/  IMAD.WIDE R28, R29, 0x2, R36 ;  /* 0x000000021d1c7825 */ /* 0x000fe200078e0224 */
[----:B------:R-:W-:Y:S02]  /*36a0*/  PRMT R176, RZ, 0x7610, R176 ;  /* 0x00007610ffb07816 */ /* 0x000fe400000000b0 */
[----:B------:R-:W-:Y:S01]  /*36b0*/  PRMT R162, RZ, 0x7610, R162 ;  /* 0x00007610ffa27816 */ /* 0x000fe200000000a2 */
[----:B------:R-:W-:Y:S01]  /*36c0*/  IMAD R49, R217, c[0x0][0x188], RZ ;  /* 0x00006200d9317a24 */ /* 0x000fe200078e02ff */
[----:B------:R-:W-:Y:S01]  /*36d0*/  PRMT R100, RZ, 0x7610, R100 ;  /* 0x00007610ff647816 */ /* 0x000fe20000000064 */
[--C-:B------:R-:W-:Y:S01]  /*36e0*/  IMAD.WIDE R30, R31, 0x2, R36.reuse ;  /* 0x000000021f1e7825 */ /* 0x100fe200078e0224 */
[----:B------:R0:W2:Y:S01]  /*36f0*/  @!P2 LDG.E.U16 R91, [R28.64] ;  /* 0x000000061c5ba981 */ /* 0x0000a2000c1e1500 */
[----:B------:R-:W-:Y:S02]  /*3700*/  ISETP.GE.AND P6, PT, R213, UR4, PT ;  /* 0x00000004d5007c0c */ /* 0x000fe4000bfc6270 */
[----:B------:R-:W-:Y:S01]  /*3710*/  IMAD.WIDE R34, R35, 0x2, R36 ;  /* 0x0000000223227825 */ /* 0x000fe200078e0224 */
[----:B------:R-:W-:Y:S01]  /*3720*/  ISETP.GE.AND P2, PT, R215, UR4, PT ;  /* 0x00000004d7007c0c */ /* 0x000fe2000bf46270 */
[----:B------:R0:W2:Y:S02]  /*3730*/  @!P3 LDG.E.U16 R176, [R30.64] ;  /* 0x000000061eb0b981 */ /* 0x0000a4000c1e1500 */
[----:B-1----:R-:W-:Y:S01]  /*3740*/  IMAD R23, R216, c[0x0][0x188], RZ ;  /* 0x00006200d8177a24 */ /* 0x002fe200078e02ff */
[----:B------:R-:W-:Y:S01]  /*3750*/  PRMT R101, RZ, 0x7610, R101 ;  /* 0x00007610ff657816 */ /* 0x000fe20000000065 */
[----:B------:R-:W-:Y:S01]  /*3760*/  IMAD.WIDE R48, R49, 0x2, R36 ;  /* 0x0000000231307825 */ /* 0x000fe200078e0224 */
[----:B------:R1:W2:Y:S01]  /*3770*/  @!P4 LDG.E.U16 R162, [R34.64] ;  /* 0x0000000622a2c981 */ /* 0x0002a2000c1e1500 */
[----:B------:R-:W-:-:S02]  /*3780*/  ISETP.GE.AND P3, PT, R212, UR4, PT ;  /* 0x00000004d4007c0c */ /* 0x000fc4000bf66270 */
[----:B------:R-:W-:Y:S01]  /*3790*/  IMAD.WIDE R22, R23, 0x2, R36 ;  /* 0x0000000217167825 */ /* 0x000fe200078e0224 */
[----:B------:R1:W2:Y:S01]  /*37a0*/  @!P5 LDG.E.U16 R100, [R48.64] ;  /* 0x000000063064d981 */ /* 0x0002a2000c1e1500 */
[----:B------:R-:W-:Y:S02]  /*37b0*/  ISETP.GE.AND P5, PT, R214, UR4, PT ;  /* 0x00000004d6007c0c */ /* 0x000fe4000bfa6270 */
[----:B0-----:R-:W-:Y:S01]  /*37c0*/  IMAD R29, R215, c[0x0][0x188], RZ ;  /* 0x00006200d71d7a24 */ /* 0x001fe200078e02ff */
[----:B------:R-:W-:Y:S01]  /*37d0*/  PRMT R102, RZ, 0x7610, R102 ;  /* 0x00007610ff667816 */ /* 0x000fe20000000066 */
[----:B------:R0:W2:Y:S01]  /*37e0*/  @!P1 LDG.E.U16 R101, [R22.64] ;  /* 0x0000000616659981 */ /* 0x0000a2000c1e1500 */
[----:B-1----:R-:W-:Y:S01]  /*37f0*/  IMAD R35, R213, c[0x0][0x188], RZ ;  /* 0x00006200d5237a24 */ /* 0x002fe200078e02ff */
[----:B------:R-:W-:Y:S01]  /*3800*/  PRMT R175, RZ, 0x7610, R175 ;  /* 0x00007610ffaf7816 */ /* 0x000fe200000000af */
[----:B------:R-:W-:Y:S01]  /*3810*/  IMAD.WIDE R28, R29, 0x2, R36 ;  /* 0x000000021d1c7825 */ /* 0x000fe200078e0224 */
[----:B------:R-:W-:-:S03]  /*3820*/  ISETP.GE.AND P1, PT, R210, UR4, PT ;  /* 0x00000004d2007c0c */ /* 0x000fc6000bf26270 */
[----:B------:R-:W-:Y:S01]  /*3830*/  IMAD.WIDE R34, R35, 0x2, R36 ;  /* 0x0000000223227825 */ /* 0x000fe200078e0224 */
[----:B------:R-:W-:Y:S01]  /*3840*/  ISETP.GE.AND P4, PT, R211, UR4, PT ;  /* 0x00000004d3007c0c */ /* 0x000fe2000bf86270 */
[----:B------:R1:W2:Y:S02]  /*3850*/  @!P2 LDG.E.U16 R175, [R28.64] ;  /* 0x000000061cafa981 */ /* 0x0002a4000c1e1500 */
[----:B0-----:R-:W-:Y:S01]  /*3860*/  IMAD R23, R212, c[0x0][0x188], RZ ;  /* 0x00006200d4177a24 */ /* 0x001fe200078e02ff */
[----:B------:R-:W-:Y:S01]  /*3870*/  PRMT R103, RZ, 0x7610, R103 ;  /* 0x00007610ff677816 */ /* 0x000fe20000000067 */
[----:B------:R-:W-:Y:S01]  /*3880*/  IMAD R31, R214, c[0x0][0x188], RZ ;  /* 0x00006200d61f7a24 */ /* 0x000fe200078e02ff */
[----:B------:R0:W2:Y:S01]  /*3890*/  @!P6 LDG.E.U16 R102, [R34.64] ;  /* 0x000000062266e981 */ /* 0x0000a2000c1e1500 */
[----:B------:R-:W-:Y:S01]  /*38a0*/  IMAD.WIDE R22, R23, 0x2, R36 ;  /* 0x0000000217167825 */ /* 0x000fe200078e0224 */
[----:B------:R-:W-:-:S03]  /*38b0*/  PRMT R161, RZ, 0x7610, R161 ;  /* 0x00007610ffa17816 */ /* 0x000fc600000000a1 */
[----:B------:R-:W-:Y:S01]  /*38c0*/  IMAD.WIDE R30, R31, 0x2, R36 ;  /* 0x000000021f1e7825 */ /* 0x000fe200078e0224 */
[----:B------:R0:W2:Y:S01]  /*38d0*/  @!P3 LDG.E.U16 R103, [R22.64] ;  /* 0x000000061667b981 */ /* 0x0000a2000c1e1500 */
[----:B------:R-:W-:Y:S02]  /*38e0*/  PRMT R160, RZ, 0x7610, R160 ;  /* 0x00007610ffa07816 */ /* 0x000fe400000000a0 */
[----:B-1----:R-:W-:Y:S02]  /*38f0*/  IMAD R29, R211, c[0x0][0x188], RZ ;  /* 0x00006200d31d7a24 */ /* 0x002fe400078e02ff */
[----:B0-----:R-:W-:Y:S01]  /*3900*/  IMAD R35, R210, c[0x0][0x188], RZ ;  /* 0x00006200d2237a24 */ /* 0x001fe200078e02ff */
[----:B------:R-:W-:Y:S01]  /*3910*/  PRMT R174, RZ, 0x7610, R174 ;  /* 0x00007610ffae7816 */ /* 0x000fe200000000ae */
[--C-:B------:R-:W-:Y:S01]  /*3920*/  IMAD.WIDE R28, R29, 0x2, R36.reuse ;  /* 0x000000021d1c7825 */ /* 0x100fe200078e0224 */
[----:B------:R-:W-:Y:S01]  /*3930*/  ISETP.GE.AND P3, PT, R208, UR4, PT ;  /* 0x00000004d0007c0c */ /* 0x000fe2000bf66270 */
[----:B------:R0:W2:Y:S02]  /*3940*/  @!P5 LDG.E.U16 R161, [R30.64] ;  /* 0x000000061ea1d981 */ /* 0x0000a4000c1e1500 */
[----:B------:R-:W-:Y:S01]  /*3950*/  IMAD.WIDE R22, R35, 0x2, R36 ;  /* 0x0000000223167825 */ /* 0x000fe200078e0224 */
[----:B------:R-:W-:Y:S01]  /*3960*/  ISETP.GE.AND P2, PT, R209, UR4, PT ;  /* 0x00000004d1007c0c */ /* 0x000fe2000bf46270 */
[----:B------:R1:W2:Y:S02]  /*3970*/  @!P4 LDG.E.U16 R174, [R28.64] ;  /* 0x000000061caec981 */ /* 0x0002a4000c1e1500 */
[----:B------:R-:W-:-:S02]  /*3980*/  IMAD R34, R207, c[0x0][0x188], RZ ;  /* 0x00006200cf227a24 */ /* 0x000fc400078e02ff */
[----:B------:R1:W2:Y:S01]  /*3990*/  @!P1 LDG.E.U16 R160, [R22.64] ;  /* 0x0000000616a09981 */ /* 0x0002a2000c1e1500 */
[----:B0-----:R-:W-:Y:S02]  /*39a0*/  IMAD R30, R209, c[0x0][0x188], RZ ;  /* 0x00006200d11e7a24 */ /* 0x001fe400078e02ff */
[----:B------:R-:W-:Y:S01]  /*39b0*/  IMAD R31, R208, c[0x0][0x188], RZ ;  /* 0x00006200d01f7a24 */ /* 0x000fe200078e02ff */
[----:B------:R-:W-:Y:S01]  /*39c0*/  ISETP.GE.AND P1, PT, R205, UR4, PT ;  /* 0x00000004cd007c0c */ /* 0x000fe2000bf26270 */
[----:B-1----:R-:W-:Y:S01]  /*39d0*/  IMAD.WIDE R28, R30, 0x2, R36 ;  /* 0x000000021e1c7825 */ /* 0x002fe200078e0224 */
[----:B------:R-:W-:Y:S02]  /*39e0*/  PRMT R109, RZ, 0x7610, R109 ;  /* 0x00007610ff6d7816 */ /* 0x000fe4000000006d */
[----:B------:R-:W-:Y:S01]  /*39f0*/  ISETP.GE.AND P4, PT, R206, UR4, PT ;  /* 0x00000004ce007c0c */ /* 0x000fe2000bf86270 */
[----:B------:R-:W-:Y:S01]  /*3a00*/  IMAD.WIDE R30, R31, 0x2, R36 ;  /* 0x000000021f1e7825 */ /* 0x000fe200078e0224 */
[----:B------:R-:W-:-:S03]  /*3a10*/  PRMT R108, RZ, 0x7610, R108 ;  /* 0x00007610ff6c7816 */ /* 0x000fc6000000006c */
[----:B------:R-:W-:Y:S01]  /*3a20*/  IMAD.WIDE R22, R34, 0x2, R36 ;  /* 0x0000000222167825 */ /* 0x000fe200078e0224 */
[----:B------:R-:W-:Y:S01]  /*3a30*/  ISETP.GE.AND P5, PT, R207, UR4, PT ;  /* 0x00000004cf007c0c */ /* 0x000fe2000bfa6270 */
[----:B------:R0:W2:Y:S02]  /*3a40*/  @!P3 LDG.E.U16 R109, [R30.64] ;  /* 0x000000061e6db981 */ /* 0x0000a4000c1e1500 */
[----:B------:R-:W-:Y:S01]  /*3a50*/  IMAD R34, R205, c[0x0][0x188], RZ ;  /* 0x00006200cd227a24 */ /* 0x000fe200078e02ff */
[----:B------:R-:W-:Y:S01]  /*3a60*/  PRMT R110, RZ, 0x7610, R110 ;  /* 0x00007610ff6e7816 */ /* 0x000fe2000000006e */
[----:B------:R-:W-:Y:S01]  /*3a70*/  IMAD R35, R206, c[0x0][0x188], RZ ;  /* 0x00006200ce237a24 */ /* 0x000fe200078e02ff */
[----:B------:R1:W2:Y:S01]  /*3a80*/  @!P2 LDG.E.U16 R108, [R28.64] ;  /* 0x000000061c6ca981 */ /* 0x0002a2000c1e1500 */
[----:B------:R-:W-:Y:S02]  /*3a90*/  PRMT R159, RZ, 0x7610, R159 ;  /* 0x00007610ff9f7816 */ /* 0x000fe4000000009f */
[----:B------:R-:W-:Y:S01]  /*3aa0*/  ISETP.GE.AND P2, PT, R204, UR4, PT ;  /* 0x00000004cc007c0c */ /* 0x000fe2000bf46270 */
[----:B0-----:R-:W-:Y:S01]  /*3ab0*/  IMAD.WIDE R30, R34, 0x2, R36 ;  /* 0x00000002221e7825 */ /* 0x001fe200078e0224 */
[----:B------:R-:W-:-:S03]  /*3ac0*/  PRMT R49, RZ, 0x7610, R49 ;  /* 0x00007610ff317816 */ /* 0x000fc60000000031 */
[----:B------:R-:W-:Y:S01]  /*3ad0*/  IMAD R34, R204, c[0x0][0x188], RZ ;  /* 0x00006200cc227a24 */ /* 0x000fe200078e02ff */
[----:B------:R0:W2:Y:S01]  /*3ae0*/  @!P1 LDG.E.U16 R110, [R30.64] ;  /* 0x000000061e6e9981 */ /* 0x0000a2000c1e1500 */
[----:B-1----:R-:W-:Y:S01]  /*3af0*/  IMAD.WIDE R28, R35, 0x2, R36 ;  /* 0x00000002231c7825 */ /* 0x002fe200078e0224 */
[----:B------:R-:W-:Y:S02]  /*3b00*/  ISETP.GE.AND P3, PT, R203, UR4, PT ;  /* 0x00000004cb007c0c */ /* 0x000fe4000bf66270 */
[----:B------:R-:W-:Y:S01]  /*3b10*/  PRMT R111, RZ, 0x7610, R111 ;  /* 0x00007610ff6f7816 */ /* 0x000fe2000000006f */
[----:B------:R1:W2:Y:S04]  /*3b20*/  @!P5 LDG.E.U16 R49, [R22.64] ;  /* 0x000000061631d981 */ /* 0x0002a8000c1e1500 */
[----:B------:R1:W2:Y:S01]  /*3b30*/  @!P4 LDG.E.U16 R159, [R28.64] ;  /* 0x000000061c9fc981 */ /* 0x0002a2000c1e1500 */
[----:B0-----:R-:W-:Y:S01]  /*3b40*/  IMAD.WIDE R30, R34, 0x2, R36 ;  /* 0x00000002221e7825 */ /* 0x001fe200078e0224 */
[----:B------:R-:W-:-:S03]  /*3b50*/  ISETP.GE.AND P4, PT, R202, UR4, PT ;  /* 0x00000004ca007c0c */ /* 0x000fc6000bf86270 */
[----:B------:R-:W-:Y:S01]  /*3b60*/  IMAD R34, R203, c[0x0][0x188], RZ ;  /* 0x00006200cb227a24 */ /* 0x000fe200078e02ff */
[----:B------:R-:W-:Y:S01]  /*3b70*/  ISETP.GE.AND P1, PT, R201, UR4, PT ;  /* 0x00000004c9007c0c */ /* 0x000fe2000bf26270 */
[----:B------:R-:W-:Y:S01]  /*3b80*/  IMAD R35, R202, c[0x0][0x188], RZ ;  /* 0x00006200ca237a24 */ /* 0x000fe200078e02ff */
[----:B------:R-:W-:Y:S01]  /*3b90*/  PRMT R48, RZ, 0x7610, R48 ;  /* 0x00007610ff307816 */ /* 0x000fe20000000030 */
[----:B-1----:R-:W-:Y:S01]  /*3ba0*/  IMAD.WIDE R22, R34, 0x2, R36 ;  /* 0x0000000222167825 */ /* 0x002fe200078e0224 */
[C---:B------:R-:W-:Y:S01]  /*3bb0*/  ISETP.GE.AND P5, PT, R199.reuse, UR4, PT ;  /* 0x00000004c7007c0c */ /* 0x040fe2000bfa6270 */
[----:B------:R0:W2:Y:S02]  /*3bc0*/  @!P2 LDG.E.U16 R111, [R30.64] ;  /* 0x000000061e6fa981 */ /* 0x0000a4000c1e1500 */
[----:B------:R-:W-:Y:S01]  /*3bd0*/  IMAD R34, R199, c[0x0][0x188], RZ ;  /* 0x00006200c7227a24 */ /* 0x000fe200078e02ff */
[----:B------:R-:W-:Y:S01]  /*3be0*/  PRMT R158, RZ, 0x7610, R158 ;  /* 0x00007610ff9e7816 */ /* 0x000fe2000000009e */
[----:B------:R-:W-:Y:S01]  /*3bf0*/  IMAD.WIDE R28, R35, 0x2, R36 ;  /* 0x00000002231c7825 */ /* 0x000fe200078e0224 */
[----:B------:R1:W2:Y:S01]  /*3c00*/  @!P3 LDG.E.U16 R48, [R22.64] ;  /* 0x000000061630b981 */ /* 0x0002a2000c1e1500 */
[----:B------:R-:W-:-:S02]  /*3c10*/  PRMT R112, RZ, 0x7610, R112 ;  /* 0x00007610ff707816 */ /* 0x000fc40000000070 */
[----:B------:R-:W-:Y:S01]  /*3c20*/  PRMT R173, RZ, 0x7610, R173 ;  /* 0x00007610ffad7816 */ /* 0x000fe200000000ad */
[----:B------:R1:W2:Y:S01]  /*3c30*/  @!P4 LDG.E.U16 R158, [R28.64] ;  /* 0x000000061c9ec981 */ /* 0x0002a2000c1e1500 */
[----:B0-----:R-:W-:-:S04]  /*3c40*/  IMAD.WIDE R30, R34, 0x2, R36 ;  /* 0x00000002221e7825 */ /* 0x001fc800078e0224 */
[----:B------:R-:W-:Y:S01]  /*3c50*/  IMAD R34, R201, c[0x0][0x188], RZ ;  /* 0x00006200c9227a24 */ /* 0x000fe200078e02ff */
[C---:B------:R-:W-:Y:S01]  /*3c60*/  ISETP.GE.AND P4, PT, R195.reuse, UR4, PT ;  /* 0x00000004c3007c0c */ /* 0x040fe2000bf86270 */
[C---:B------:R-:W-:Y:S01]  /*3c70*/  IMAD R35, R198.reuse, c[0x0][0x188], RZ ;  /* 0x00006200c6237a24 */ /* 0x040fe200078e02ff */
[----:B------:R-:W-:Y:S01]  /*3c80*/  ISETP.GE.AND P3, PT, R198, UR4, PT ;  /* 0x00000004c6007c0c */ /* 0x000fe2000bf66270 */
[----:B-1----:R-:W-:Y:S01]  /*3c90*/  IMAD.WIDE R22, R34, 0x2, R36 ;  /* 0x0000000222167825 */ /* 0x002fe200078e0224 */
[----:B------:R0:W2:Y:S03]  /*3ca0*/  @!P5 LDG.E.U16 R173, [R30.64] ;  /* 0x000000061eadd981 */ /* 0x0000a6000c1e1500 */
[----:B------:R-:W-:Y:S01]  /*3cb0*/  IMAD R34, R195, c[0x0][0x188], RZ ;  /* 0x00006200c3227a24 */ /* 0x000fe200078e02ff */
[----:B------:R1:W2:Y:S01]  /*3cc0*/  @!P1 LDG.E.U16 R112, [R22.64] ;  /* 0x0000000616709981 */ /* 0x0002a2000c1e1500 */
[----:B------:R-:W-:-:S02]  /*3cd0*/  ISETP.GE.AND P1, PT, R191, UR4, PT ;  /* 0x00000004bf007c0c */ /* 0x000fc4000bf26270 */
[----:B------:R-:W-:Y:S01]  /*3ce0*/  PRMT R172, RZ, 0x7610, R172 ;  /* 0x00007610ffac7816 */ /* 0x000fe200000000ac */
[----:B0-----:R-:W-:Y:S01]  /*3cf0*/  IMAD.WIDE R30, R35, 0x2, R36 ;  /* 0x00000002231e7825 */ /* 0x001fe200078e0224 */
[----:B------:R-:W-:-:S03]  /*3d00*/  ISETP.GE.AND P2, PT, R200, UR4, PT ;  /* 0x00000004c8007c0c */ /* 0x000fc6000bf46270 */
[----:B------:R-:W-:Y:S01]  /*3d10*/  IMAD.WIDE R34, R34, 0x2, R36 ;  /* 0x0000000222227825 */ /* 0x000fe200078e0224 */
[----:B------:R-:W-:-:S03]  /*3d20*/  PRMT R114, RZ, 0x7610, R114 ;  /* 0x00007610ff727816 */ /* 0x000fc60000000072 */
[----:B-1----:R-:W-:Y:S01]  /*3d30*/  IMAD R23, R191, c[0x0][0x188], RZ ;  /* 0x00006200bf177a24 */ /* 0x002fe200078e02ff */
[----:B------:R-:W-:Y:S01]  /*3d40*/  ISETP.GE.AND P5, PT, R187, UR4, PT ;  /* 0x00000004bb007c0c */ /* 0x000fe2000bfa6270 */
[----:B------:R-:W-:Y:S01]  /*3d50*/  IMAD R29, R200, c[0x0][0x188], RZ ;  /* 0x00006200c81d7a24 */ /* 0x000fe200078e02ff */
[----:B------:R-:W-:Y:S01]  /*3d60*/  PRMT R171, RZ, 0x7610, R171 ;  /* 0x00007610ffab7816 */ /* 0x000fe200000000ab */
[----:B------:R0:W2:Y:S01]  /*3d70*/  @!P4 LDG.E.U16 R172, [R34.64] ;  /* 0x0000000622acc981 */ /* 0x0000a2000c1e1500 */
[----:B------:R-:W-:Y:S01]  /*3d80*/  IMAD.WIDE R22, R23, 0x2, R36 ;  /* 0x0000000217167825 */ /* 0x000fe200078e0224 */
[----:B------:R-:W-:Y:S02]  /*3d90*/  ISETP.GE.AND P4, PT, R196, UR4, PT ;  /* 0x00000004c4007c0c */ /* 0x000fe4000bf86270 */
[----:B------:R-:W-:Y:S01]  /*3da0*/  PRMT R113, RZ, 0x7610, R113 ;  /* 0x00007610ff717816 */ /* 0x000fe20000000071 */
[----:B------:R-:W-:Y:S01]  /*3db0*/  IMAD.WIDE R28, R29, 0x2, R36 ;  /* 0x000000021d1c7825 */ /* 0x000fe200078e0224 */
[----:B------:R1:W2:Y:S01]  /*3dc0*/  @!P3 LDG.E.U16 R114, [R30.64] ;  /* 0x000000061e72b981 */ /* 0x0002a2000c1e1500 */
[----:B------:R-:W-:-:S02]  /*3dd0*/  PRMT R170, RZ, 0x7610, R170 ;  /* 0x00007610ffaa7816 */ /* 0x000fc400000000aa */
[----:B0-----:R-:W-:Y:S01]  /*3de0*/  IMAD R35, R187, c[0x0][0x188], RZ ;  /* 0x00006200bb237a24 */ /* 0x001fe200078e02ff */
[----:B------:R0:W2:Y:S01]  /*3df0*/  @!P1 LDG.E.U16 R171, [R22.64] ;  /* 0x0000000616ab9981 */ /* 0x0000a2000c1e1500 */
[----:B------:R-:W-:Y:S02]  /*3e00*/  ISETP.GE.AND P3, PT, R197, UR4, PT ;  /* 0x00000004c5007c0c */ /* 0x000fe4000bf66270 */
[----:B------:R-:W-:Y:S01]  /*3e10*/  PRMT R116, RZ, 0x7610, R116 ;  /* 0x00007610ff747816 */ /* 0x000fe20000000074 */
[----:B------:R0:W2:Y:S01]  /*3e20*/  @!P2 LDG.E.U16 R113, [R28.64] ;  /* 0x000000061c71a981 */ /* 0x0000a2000c1e1500 */
[----:B-1----:R-:W-:Y:S02]  /*3e30*/  IMAD R31, R196, c[0x0][0x188], RZ ;  /* 0x00006200c41f7a24 */ /* 0x002fe400078e02ff */
[----:B0-----:R-:W-:Y:S01]  /*3e40*/  IMAD.WIDE R22, R35, 0x2, R36 ;  /* 0x0000000223167825 */ /* 0x001fe200078e0224 */
[----:B------:R-:W-:-:S03]  /*3e50*/  ISETP.GE.AND P2, PT, R183, UR4, PT ;  /* 0x00000004b7007c0c */ /* 0x000fc6000bf46270 */
[----:B------:R-:W-:Y:S01]  /*3e60*/  IMAD.WIDE R30, R31, 0x2, R36 ;  /* 0x000000021f1e7825 */ /* 0x000fe200078e0224 */
[----:B------:R0:W2:Y:S01]  /*3e70*/  @!P5 LDG.E.U16 R170, [R22.64] ;  /* 0x0000000616aad981 */ /* 0x0000a2000c1e1500 */
[----:B------:R-:W-:Y:S02]  /*3e80*/  ISETP.GE.AND P5, PT, R136, UR4, PT ;  /* 0x0000000488007c0c */ /* 0x000fe4000bfa6270 */
[----:B------:R-:W-:Y:S01]  /*3e90*/  IMAD R29, R197, c[0x0][0x188], RZ ;  /* 0x00006200c51d7a24 */ /* 0x000fe200078e02ff */
[----:B------:R-:W-:Y:S01]  /*3ea0*/  PRMT R115, RZ, 0x7610, R115 ;  /* 0x00007610ff737816 */ /* 0x000fe20000000073 */
[----:B------:R1:W2:Y:S02]  /*3eb0*/  @!P4 LDG.E.U16 R116, [R30.64] ;  /* 0x000000061e74c981 */ /* 0x0002a4000c1e1500 */
[----:B------:R-:W-:Y:S01]  /*3ec0*/  IMAD.WIDE R28, R29, 0x2, R36 ;  /* 0x000000021d1c7825 */ /* 0x000fe200078e0224 */
[----:B------:R-:W-:-:S03]  /*3ed0*/  PRMT R51, RZ, 0x7610, R51 ;  /* 0x00007610ff337816 */ /* 0x000fc60000000033 */
[----:B------:R-:W-:Y:S01]  /*3ee0*/  IMAD R35, R183, c[0x0][0x188], RZ ;  /* 0x00006200b7237a24 */ /* 0x000fe200078e02ff */
[----:B------:R0:W2:Y:S01]  /*3ef0*/  @!P3 LDG.E.U16 R115, [R28.64] ;  /* 0x000000061c73b981 */ /* 0x0000a2000c1e1500 */
[----:B------:R-:W-:Y:S02]  /*3f00*/  IMAD R34, R136, c[0x0][0x188], RZ ;  /* 0x0000620088227a24 */ /* 0x000fe400078e02ff */
[----:B-1----:R-:W-:Y:S01]  /*3f10*/  IMAD R31, R194, c[0x0][0x188], RZ ;  /* 0x00006200c21f7a24 */ /* 0x002fe200078e02ff */
[----:B------:R-:W-:Y:S02]  /*3f20*/  PRMT R50, RZ, 0x7610, R50 ;  /* 0x00007610ff327816 */ /* 0x000fe40000000032 */
[----:B------:R-:W-:Y:S01]  /*3f30*/  ISETP.GE.AND P4, PT, R193, UR4, PT ;  /* 0x00000004c1007c0c */ /* 0x000fe2000bf86270 */
[----:B0-----:R-:W-:-:S04]  /*3f40*/  IMAD.WIDE R22, R31, 0x2, R36 ;  /* 0x000000021f167825 */ /* 0x001fc800078e0224 */
[----:B------:R-:W-:-:S04]  /*3f50*/  IMAD.WIDE R28, R35, 0x2, R36 ;  /* 0x00000002231c7825 */ /* 0x000fc800078e0224 */
[----:B------:R-:W-:Y:S01]  /*3f60*/  IMAD.WIDE R30, R34, 0x2, R36 ;  /* 0x00000002221e7825 */ /* 0x000fe200078e0224 */
[----:B------:R0:W2:Y:S01]  /*3f70*/  @!P2 LDG.E.U16 R51, [R28.64] ;  /* 0x000000061c33a981 */ /* 0x0000a2000c1e1500 */
[----:B------:R-:W-:Y:S02]  /*3f80*/  ISETP.GE.AND P2, PT, R7, UR4, PT ;  /* 0x0000000407007c0c */ /* 0x000fe4000bf46270 */
[----:B------:R-:W-:Y:S01]  /*3f90*/  IMAD R35, R193, c[0x0][0x188], RZ ;  /* 0x00006200c1237a24 */ /* 0x000fe200078e02ff */
[----:B------:R1:W2:Y:S01]  /*3fa0*/  @!P5 LDG.E.U16 R50, [R30.64] ;  /* 0x000000061e32d981 */ /* 0x0002a2000c1e1500 */
[----:B------:R-:W-:Y:S01]  /*3fb0*/  PRMT R118, RZ, 0x7610, R118 ;  /* 0x00007610ff767816 */ /* 0x000fe20000000076 */
[----:B------:R-:W-:Y:S02]  /*3fc0*/  IMAD R34, R7, c[0x0][0x188], RZ ;  /* 0x0000620007227a24 */ /* 0x000fe400078e02ff */
[----:B0-----:R-:W-:Y:S01]  /*3fd0*/  IMAD.WIDE R28, R35, 0x2, R36 ;  /* 0x00000002231c7825 */ /* 0x001fe200078e0224 */
[----:B------:R-:W-:-:S04]  /*3fe0*/  PRMT R168, RZ, 0x7610, R168 ;  /* 0x00007610ffa87816 */ /* 0x000fc800000000a8 */
[----:B------:R0:W2:Y:S02]  /*3ff0*/  @!P4 LDG.E.U16 R118, [R28.64] ;  /* 0x000000061c76c981 */ /* 0x0000a4000c1e1500 */
[----:B0-----:R-:W-:-:S05]  /*4000*/  IMAD.WIDE R28, R34, 0x2, R36 ;  /* 0x00000002221c7825 */ /* 0x001fca00078e0224 */
[----:B------:R0:W2:Y:S01]  /*4010*/  @!P2 LDG.E.U16 R168, [R28.64] ;  /* 0x000000061ca8a981 */ /* 0x0000a2000c1e1500 */
[----:B------:R-:W-:Y:S02]  /*4020*/  ISETP.GE.AND P3, PT, R194, UR4, PT ;  /* 0x00000004c2007c0c */ /* 0x000fe4000bf66270 */
[C---:B------:R-:W-:Y:S02]  /*4030*/  ISETP.GE.AND P1, PT, R192.reuse, UR4, PT ;  /* 0x00000004c0007c0c */ /* 0x040fe4000bf26270 */
[----:B------:R-:W-:Y:S01]  /*4040*/  PRMT R117, RZ, 0x7610, R117 ;  /* 0x00007610ff757816 */ /* 0x000fe20000000075 */
[----:B------:R-:W-:Y:S01]  /*4050*/  IMAD R35, R192, c[0x0][0x188], RZ ;  /* 0x00006200c0237a24 */ /* 0x000fe200078e02ff */
[----:B------:R-:W-:Y:S01]  /*4060*/  PRMT R119, RZ, 0x7610, R119 ;  /* 0x00007610ff777816 */ /* 0x000fe20000000077 */
[----:B------:R-:W-:-:S06]  /*4070*/  IMAD R34, R189, c[0x0][0x188], RZ ;  /* 0x00006200bd227a24 */ /* 0x000fcc00078e02ff */
[----:B------:R0:W2:Y:S01]  /*4080*/  @!P3 LDG.E.U16 R117, [R22.64] ;  /* 0x000000061675b981 */ /* 0x0000a2000c1e1500 */
[----:B------:R-:W-:Y:S02]  /*4090*/  ISETP.GE.AND P3, PT, R190, UR4, PT ;  /* 0x00000004be007c0c */ /* 0x000fe4000bf66270 */
[----:B------:R-:W-:Y:S01]  /*40a0*/  PRMT R120, RZ, 0x7610, R120 ;  /* 0x00007610ff787816 */ /* 0x000fe20000000078 */
[----:B0-----:R-:W-:-:S04]  /*40b0*/  IMAD.WIDE R22, R35, 0x2, R36 ;  /* 0x0000000223167825 */ /* 0x001fc800078e0224 */
[----:B------:R-:W-:Y:S01]  /*40c0*/  IMAD R35, R190, c[0x0][0x188], RZ ;  /* 0x00006200be237a24 */ /* 0x000fe200078e02ff */
[----:B------:R0:W2:Y:S01]  /*40d0*/  @!P1 LDG.E.U16 R119, [R22.64] ;  /* 0x0000000616779981 */ /* 0x0000a2000c1e1500 */
[----:B------:R-:W-:Y:S01]  /*40e0*/  ISETP.GE.AND P1, PT, R188, UR4, PT ;  /* 0x00000004bc007c0c */ /* 0x000fe2000bf26270 */
[----:B------:R-:W-:Y:S01]  /*40f0*/  IMAD.WIDE R28, R34, 0x2, R36 ;  /* 0x00000002221c7825 */ /* 0x000fe200078e0224 */
[----:B------:R-:W-:-:S03]  /*4100*/  PRMT R122, RZ, 0x7610, R122 ;  /* 0x00007610ff7a7816 */ /* 0x000fc6000000007a */
[----:B------:R-:W-:Y:S02]  /*4110*/  IMAD R34, R188, c[0x0][0x188], RZ ;  /* 0x00006200bc227a24 */ /* 0x000fe400078e02ff */
[----:B0-----:R-:W-:Y:S01]  /*4120*/  IMAD.WIDE R22, R35, 0x2, R36 ;  /* 0x0000000223167825 */ /* 0x001fe200078e0224 */
[----:B------:R-:W-:-:S04]  /*4130*/  ISETP.GE.AND P2, PT, R186, UR4, PT ;  /* 0x00000004ba007c0c */ /* 0x000fc8000bf46270 */
[----:B------:R0:W2:Y:S01]  /*4140*/  @!P3 LDG.E.U16 R120, [R22.64] ;  /* 0x000000061678b981 */ /* 0x0000a2000c1e1500 */
[----:B-1----:R-:W-:Y:S01]  /*4150*/  IMAD R30, R186, c[0x0][0x188], RZ ;  /* 0x00006200ba1e7a24 */ /* 0x002fe200078e02ff */
[----:B------:R-:W-:Y:S01]  /*4160*/  PRMT R123, RZ, 0x7610, R123 ;  /* 0x00007610ff7b7816 */ /* 0x000fe2000000007b */
[----:B0-----:R-:W-:-:S05]  /*4170*/  IMAD.WIDE R22, R34, 0x2, R36 ;  /* 0x0000000222167825 */ /* 0x001fca00078e0224 */
[----:B------:R0:W3:Y:S01]  /*4180*/  @!P1 LDG.E.U16 R122, [R22.64] ;  /* 0x00000006167a9981 */ /* 0x0000e2000c1e1500 */
[----:B------:R-:W-:Y:S02]  /*4190*/  ISETP.GE.AND P1, PT, R185, UR4, PT ;  /* 0x00000004b9007c0c */ /* 0x000fe4000bf26270 */
[----:B------:R-:W-:Y:S01]  /*41a0*/  PRMT R137, RZ, 0x7610, R137 ;  /* 0x00007610ff897816 */ /* 0x000fe20000000089 */
[----:B0-----:R-:W-:-:S04]  /*41b0*/  IMAD.WIDE R22, R30, 0x2, R36 ;  /* 0x000000021e167825 */ /* 0x001fc800078e0224 */
[----:B------:R-:W-:Y:S01]  /*41c0*/  IMAD R30, R185, c[0x0][0x188], RZ ;  /* 0x00006200b91e7a24 */ /* 0x000fe200078e02ff */
[----:B------:R0:W3:Y:S01]  /*41d0*/  @!P2 LDG.E.U16 R123, [R22.64] ;  /* 0x00000006167ba981 */ /* 0x0000e2000c1e1500 */
[----:B------:R-:W-:Y:S02]  /*41e0*/  ISETP.GE.AND P2, PT, R184, UR4, PT ;  /* 0x00000004b8007c0c */ /* 0x000fe4000bf46270 */
[----:B------:R-:W-:Y:S01]  /*41f0*/  PRMT R138, RZ, 0x7610, R138 ;  /* 0x00007610ff8a7816 */ /* 0x000fe2000000008a */
[----:B0-----:R-:W-:-:S04]  /*4200*/  IMAD.WIDE R22, R30, 0x2, R36 ;  /* 0x000000021e167825 */ /* 0x001fc800078e0224 */
[----:B------:R-:W-:Y:S01]  /*4210*/  IMAD R30, R184, c[0x0][0x188], RZ ;  /* 0x00006200b81e7a24 */ /* 0x000fe200078e02ff */
[----:B------:R0:W3:Y:S01]  /*4220*/  @!P1 LDG.E.U16 R137, [R22.64] ;  /* 0x0000000616899981 */ /* 0x0000e2000c1e1500 */
[----:B------:R-:W-:Y:S02]  /*4230*/  ISETP.GE.AND P1, PT, R182, UR4, PT ;  /* 0x00000004b6007c0c */ /* 0x000fe4000bf26270 */
[----:B------:R-:W-:Y:S02]  /*4240*/  ISETP.GE.AND P4, PT, R189, UR4, PT ;  /* 0x00000004bd007c0c */ /* 0x000fe4000bf86270 */
[----:B------:R-:W-:Y:S01]  /*4250*/  PRMT R139, RZ, 0x7610, R139 ;  /* 0x00007610ff8b7816 */ /* 0x000fe2000000008b */
[----:B0-----:R-:W-:-:S04]  /*4260*/  IMAD.WIDE R22, R30, 0x2, R36 ;  /* 0x000000021e167825 */ /* 0x001fc800078e0224 */
[----:B------:R-:W-:Y:S01]  /*4270*/  IMAD R30, R182, c[0x0][0x188], RZ ;  /* 0x00006200b61e7a24 */ /* 0x000fe200078e02ff */
[----:B------:R0:W3:Y:S01]  /*4280*/  @!P2 LDG.E.U16 R138, [R22.64] ;  /* 0x00000006168aa981 */ /* 0x0000e2000c1e1500 */
[----:B------:R-:W-:Y:S02]  /*4290*/  ISETP.GE.AND P2, PT, R181, UR4, PT ;  /* 0x00000004b5007c0c */ /* 0x000fe4000bf46270 */
[----:B------:R-:W-:Y:S02]  /*42a0*/  PRMT R121, RZ, 0x7610, R121 ;  /* 0x00007610ff797816 */ /* 0x000fe40000000079 */
[----:B------:R-:W-:-:S04]  /*42b0*/  PRMT R140, RZ, 0x7610, R140 ;  /* 0x00007610ff8c7816 */ /* 0x000fc8000000008c */
[----:B------:R1:W3:Y:S01]  /*42c0*/  @!P4 LDG.E.U16 R121, [R28.64] ;  /* 0x000000061c79c981 */ /* 0x0002e2000c1e1500 */
[----:B0-----:R-:W-:-:S04]  /*42d0*/  IMAD.WIDE R22, R30, 0x2, R36 ;  /* 0x000000021e167825 */ /* 0x001fc800078e0224 */
[----:B------:R-:W-:Y:S01]  /*42e0*/  IMAD R30, R181, c[0x0][0x188], RZ ;  /* 0x00006200b51e7a24 */ /* 0x000fe200078e02ff */
[----:B------:R0:W3:Y:S01]  /*42f0*/  @!P1 LDG.E.U16 R139, [R22.64] ;  /* 0x00000006168b9981 */ /* 0x0000e2000c1e1500 */
[C---:B------:R-:W-:Y:S01]  /*4300*/  ISETP.GE.AND P1, PT, R180.reuse, UR4, PT ;  /* 0x00000004b4007c0c */ /* 0x040fe2000bf26270 */
        /* <DEDUP_REMOVED lines=24> */
[----:B------:R-:W-:-:S03]  /*4490*/  ISETP.GE.AND P2, PT, R9, UR4, PT ;  /* 0x0000000409007c0c */ /* 0x000fc6000bf46270 */
[----:B------:R-:W1:Y:S01]  /*44a0*/  S2R R35, SR_TID.X ;  /* 0x0000000000237919 */ /* 0x000e620000002100 */
[----:B0-----:R-:W-:Y:S01]  /*44b0*/  IMAD.WIDE R22, R28, 0x2, R36 ;  /* 0x000000021c167825 */ /* 0x001fe200078e0224 */
[----:B------:R-:W-:-:S03]  /*44c0*/  PRMT R146, RZ, 0x7610, R146 ;  /* 0x00007610ff927816 */ /* 0x000fc60000000092 */
[----:B------:R-:W-:Y:S01]  /*44d0*/  IMAD R28, R9, c[0x0][0x188], RZ ;  /* 0x00006200091c7a24 */ /* 0x000fe200078e02ff */
[----:B------:R0:W3:Y:S01]  /*44e0*/  @!P1 LDG.E.U16 R145, [R22.64] ;  /* 0x0000000616919981 */ /* 0x0000e2000c1e1500 */
[----:B------:R-:W-:Y:S02]  /*44f0*/  ISETP.GE.AND P1, PT, R10, UR4, PT ;  /* 0x000000040a007c0c */ /* 0x000fe4000bf26270 */
[----:B------:R-:W-:Y:S01]  /*4500*/  PRMT R147, RZ, 0x7610, R147 ;  /* 0x00007610ff937816 */ /* 0x000fe20000000093 */
[----:B0-----:R-:W-:-:S04]  /*4510*/  IMAD.WIDE R22, R28, 0x2, R36 ;  /* 0x000000021c167825 */ /* 0x001fc800078e0224 */
[----:B------:R-:W-:Y:S01]  /*4520*/  IMAD R28, R10, c[0x0][0x188], RZ ;  /* 0x000062000a1c7a24 */ /* 0x000fe200078e02ff */
[----:B------:R0:W3:Y:S03]  /*4530*/  @!P2 LDG.E.U16 R146, [R22.64] ;  /* 0x000000061692a981 */ /* 0x0000e6000c1e1500 */
[----:B0-----:R-:W-:-:S05]  /*4540*/  IMAD.WIDE R22, R28, 0x2, R36 ;  /* 0x000000021c167825 */ /* 0x001fca00078e0224 */
[----:B------:R0:W3:Y:S04]  /*4550*/  @!P1 LDG.E.U16 R147, [R22.64] ;  /* 0x0000000616939981 */ /* 0x0000e8000c1e1500 */
[----:B------:R-:W-:Y:S01]  /*4560*/  BAR.SYNC.DEFER_BLOCKING 0x0 ;  /* 0x0000000000007b1d */ /* 0x000fe20000010000 */
[-C--:B------:R-:W-:Y:S02]  /*4570*/  LOP3.LUT R41, R41, R40.reuse, RZ, 0x3c, !PT ;  /* 0x0000002829297212 */ /* 0x080fe400078e3cff */
[----:B-1----:R-:W-:Y:S02]  /*4580*/  LOP3.LUT R29, R35, 0x7f, RZ, 0xc0, !PT ;  /* 0x0000007f231d7812 */ /* 0x002fe400078ec0ff */
[----:B------:R-:W-:Y:S02]  /*4590*/  LOP3.LUT R40, R41, R40, RZ, 0x3c, !PT ;  /* 0x0000002829287212 */ /* 0x000fe400078e3cff */
[----:B------:R-:W-:-:S02]  /*45a0*/  ISETP.GE.AND P2, PT, R29, UR4, PT ;  /* 0x000000041d007c0c */ /* 0x000fc4000bf46270 */
[----:B------:R-:W-:Y:S02]  /*45b0*/  LOP3.LUT R43, R43, R42, RZ, 0x3c, !PT ;  /* 0x0000002a2b2b7212 */ /* 0x000fe400078e3cff */
[----:B------:R-:W-:Y:S02]  /*45c0*/  LOP3.LUT R41, R41, R40, RZ, 0x3c, !PT ;  /* 0x0000002829297212 */ /* 0x000fe400078e3cff */
[C---:B------:R-:W-:Y:S02]  /*45d0*/  LOP3.LUT R42, R43.reuse, R42, RZ, 0x3c, !PT ;  /* 0x0000002a2b2a7212 */ /* 0x040fe400078e3cff */
[----:B------:R-:W-:Y:S01]  /*45e0*/  PRMT R148, RZ, 0x7610, R148 ;  /* 0x00007610ff947816 */ /* 0x000fe20000000094 */
[C---:B0-----:R-:W-:Y:S01]  /*45f0*/  IMAD.WIDE R22, R12.reuse, 0x2, R40 ;  /* 0x000000020c167825 */ /* 0x041fe200078e0228 */
[----:B------:R-:W-:Y:S02]  /*4600*/  LOP3.LUT R43, R43, R42, RZ, 0x3c, !PT ;  /* 0x0000002a2b2b7212 */ /* 0x000fe400078e3cff */
[----:B------:R-:W-:Y:S01]  /*4610*/  PRMT R149, RZ, 0x7610, R149 ;  /* 0x00007610ff957816 */ /* 0x000fe20000000095 */
[--C-:B------:R-:W-:Y:S01]  /*4620*/  IMAD.MOV.U32 R34, RZ, RZ, R150.reuse ;  /* 0x000000ffff227224 */ /* 0x100fe200078e0096 */
[----:B------:R0:W3:Y:S01]  /*4630*/  @!P2 LDG.E.U16 R148, [R22.64] ;  /* 0x000000061694a981 */ /* 0x0000e2000c1e1500 */
[----:B------:R-:W-:Y:S01]  /*4640*/  IMAD.MOV.U32 R35, RZ, RZ, R151 ;  /* 0x000000ffff237224 */ /* 0x000fe200078e0097 */
[----:B------:R-:W-:Y:S01]  /*4650*/  PRMT R150, RZ, 0x7610, R150 ;  /* 0x00007610ff967816 */ /* 0x000fe20000000096 */
[----:B0-----:R-:W-:-:S05]  /*4660*/  IMAD.WIDE R22, R12, 0x2, R42 ;  /* 0x000000020c167825 */ /* 0x001fca00078e022a */
[----:B------:R0:W3:Y:S01]  /*4670*/  @!P2 LDG.E.U16 R149, [R22.64] ;  /* 0x000000061695a981 */ /* 0x0000e2000c1e1500 */
[----:B------:R-:W-:Y:S01]  /*4680*/  PRMT R151, RZ, 0x7610, R151 ;  /* 0x00007610ff977816 */ /* 0x000fe20000000097 */
[----:B0-----:R-:W-:-:S05]  /*4690*/  IMAD.WIDE R22, R12, 0x2, R34 ;  /* 0x000000020c167825 */ /* 0x001fca00078e0222 */
[----:B------:R0:W3:Y:S01]  /*46a0*/  @!P2 LDG.E.U16 R150, [R22.64] ;  /* 0x000000061696a981 */ /* 0x0000e2000c1e1500 */
[----:B------:R-:W-:Y:S01]  /*46b0*/  PRMT R152, RZ, 0x7610, R152 ;  /* 0x00007610ff987816 */ /* 0x000fe20000000098 */
[----:B------:R-:W-:Y:S02]  /*46c0*/  IMAD.MOV.U32 R30, RZ, RZ, R153 ;  /* 0x000000ffff1e7224 */ /* 0x000fe400078e0099 */
[----:B0-----:R-:W-:-:S05]  /*46d0*/  IMAD.WIDE R22, R12, 0x2, R82 ;  /* 0x000000020c167825 */ /* 0x001fca00078e0252 */
[----:B------:R0:W4:Y:S01]  /*46e0*/  @!P2 LDG.E.U16 R151, [R22.64] ;  /* 0x000000061697a981 */ /* 0x000122000c1e1500 */
[----:B------:R-:W-:Y:S01]  /*46f0*/  IMAD.MOV.U32 R31, RZ, RZ, R154 ;  /* 0x000000ffff1f7224 */ /* 0x000fe200078e009a */
[----:B------:R-:W-:Y:S02]  /*4700*/  PRMT R153, RZ, 0x7610, R153 ;  /* 0x00007610ff997816 */ /* 0x000fe40000000099 */
[----:B------:R-:W-:Y:S01]  /*4710*/  LOP3.LUT R59, R59, R58, RZ, 0x3c, !PT ;  /* 0x0000003a3b3b7212 */ /* 0x000fe200078e3cff */
[----:B0-----:R-:W-:-:S03]  /*4720*/  IMAD.WIDE R22, R12, 0x2, R38 ;  /* 0x000000020c167825 */ /* 0x001fc600078e0226 */
[C---:B------:R-:W-:Y:S02]  /*4730*/  LOP3.LUT R58, R59.reuse, R58, RZ, 0x3c, !PT ;  /* 0x0000003a3b3a7212 */ /* 0x040fe400078e3cff */
[----:B------:R0:W5:Y:S01]  /*4740*/  @!P2 LDG.E.U16 R152, [R22.64] ;  /* 0x000000061698a981 */ /* 0x000162000c1e1500 */
[----:B------:R-:W-:Y:S02]  /*4750*/  PRMT R154, RZ, 0x7610, R154 ;  /* 0x00007610ff9a7816 */ /* 0x000fe4000000009a */
[----:B------:R-:W-:Y:S01]  /*4760*/  LOP3.LUT R59, R59, R58, RZ, 0x3c, !PT ;  /* 0x0000003a3b3b7212 */ /* 0x000fe200078e3cff */
[----:B0-----:R-:W-:-:S05]  /*4770*/  IMAD.WIDE R22, R12, 0x2, R30 ;  /* 0x000000020c167825 */ /* 0x001fca00078e021e */
[----:B------:R0:W5:Y:S04]  /*4780*/  @!P2 LDG.E.U16 R153, [R22.64] ;  /* 0x000000061699a981 */ /* 0x000168000c1e1500 */
[----:B--2---:R1:W-:Y:S01]  /*4790*/  STS.U16 [R4], R155 ;  /* 0x0000009b04007388 */ /* 0x0043e20000000400 */
[----:B0-----:R-:W-:Y:S01]  /*47a0*/  IMAD.WIDE R22, R12, 0x2, R74 ;  /* 0x000000020c167825 */ /* 0x001fe200078e024a */
[----:B-1----:R-:W-:-:S04]  /*47b0*/  PRMT R155, RZ, 0x7610, R155 ;  /* 0x00007610ff9b7816 */ /* 0x002fc8000000009b */
[----:B------:R0:W2:Y:S01]  /*47c0*/  @!P2 LDG.E.U16 R154, [R22.64] ;  /* 0x00000006169aa981 */ /* 0x0000a2000c1e1500 */
[----:B------:R-:W-:Y:S02]  /*47d0*/  IMAD.MOV.U32 R28, RZ, RZ, R157 ;  /* 0x000000ffff1c7224 */ /* 0x000fe400078e009d */
[--C-:B------:R-:W-:Y:S01]  /*47e0*/  IMAD.MOV.U32 R29, RZ, RZ, R156.reuse ;  /* 0x000000ffff1d7224 */ /* 0x100fe200078e009c */
[----:B------:R-:W-:Y:S01]  /*47f0*/  PRMT R156, RZ, 0x7610, R156 ;  /* 0x00007610ff9c7816 */ /* 0x000fe2000000009c */
[----:B0-----:R-:W-:Y:S01]  /*4800*/  IMAD.WIDE R22, R12, 0x2, R58 ;  /* 0x000000020c167825 */ /* 0x001fe200078e023a */
[----:B------:R-:W-:-:S04]  /*4810*/  LOP3.LUT R81, R81, R80, RZ, 0x3c, !PT ;  /* 0x0000005051517212 */ /* 0x000fc800078e3cff */
[----:B------:R0:W2:Y:S01]  /*4820*/  @!P2 LDG.E.U16 R155, [R22.64] ;  /* 0x00000006169ba981 */ /* 0x0000a2000c1e1500 */
[----:B------:R-:W-:Y:S02]  /*4830*/  LOP3.LUT R80, R81, R80, RZ, 0x3c, !PT ;  /* 0x0000005051507212 */ /* 0x000fe400078e3cff */
[----:B------:R-:W-:Y:S02]  /*4840*/  PRMT R157, RZ, 0x7610, R157 ;  /* 0x00007610ff9d7816 */ /* 0x000fe4000000009d */
[----:B------:R-:W-:Y:S01]  /*4850*/  LOP3.LUT R133, R133, R132, RZ, 0x3c, !PT ;  /* 0x0000008485857212 */ /* 0x000fe200078e3cff */
[----:B0-----:R-:W-:Y:S01]  /*4860*/  IMAD.WIDE R22, R12, 0x2, R28 ;  /* 0x000000020c167825 */ /* 0x001fe200078e021c */
[----:B------:R-:W-:-:S04]  /*4870*/  LOP3.LUT R81, R81, R80, RZ, 0x3c, !PT ;  /* 0x0000005051517212 */ /* 0x000fc800078e3cff */
[----:B------:R0:W2:Y:S01]  /*4880*/  @!P2 LDG.E.U16 R156, [R22.64] ;  /* 0x00000006169ca981 */ /* 0x0000a2000c1e1500 */
[----:B------:R-:W-:Y:S02]  /*4890*/  LOP3.LUT R132, R133, R132, RZ, 0x3c, !PT ;  /* 0x0000008485847212 */ /* 0x000fe400078e3cff */
[----:B------:R-:W-:Y:S01]  /*48a0*/  LOP3.LUT R61, R61, R60, RZ, 0x3c, !PT ;  /* 0x0000003c3d3d7212 */ /* 0x000fe200078e3cff */
[----:B------:R1:W-:Y:S01]  /*48b0*/  STS.U16 [R4+0xc00], R177 ;  /* 0x000c00b104007388 */ /* 0x0003e20000000400 */
[----:B0-----:R-:W-:Y:S01]  /*48c0*/  IMAD.WIDE R22, R12, 0x2, R24 ;  /* 0x000000020c167825 */ /* 0x001fe200078e0218 */
[----:B------:R-:W-:Y:S02]  /*48d0*/  LOP3.LUT R133, R133, R132, RZ, 0x3c, !PT ;  /* 0x0000008485857212 */ /* 0x000fe400078e3cff */
[----:B-1----:R-:W-:Y:S02]  /*48e0*/  PRMT R177, RZ, 0x7610, R177 ;  /* 0x00007610ffb17816 */ /* 0x002fe400000000b1 */
[----:B------:R0:W2:Y:S01]  /*48f0*/  @!P2 LDG.E.U16 R157, [R22.64] ;  /* 0x00000006169da981 */ /* 0x0000a2000c1e1500 */
[----:B------:R-:W-:-:S03]  /*4900*/  LOP3.LUT R60, R61, R60, RZ, 0x3c, !PT ;  /* 0x0000003c3d3c7212 */ /* 0x000fc600078e3cff */
        /* <DEDUP_REMOVED lines=8> */
[----:B-1----:R-:W-:-:S04]  /*4990*/  PRMT R175, RZ, 0x7610, R175 ;  /* 0x00007610ffaf7816 */ /* 0x002fc800000000af */
[----:B------:R0:W2:Y:S01]  /*49a0*/  @!P2 LDG.E.U16 R176, [R22.64] ;  /* 0x0000000616b0a981 */ /* 0x0000a2000c1e1500 */
[----:B------:R-:W-:-:S03]  /*49b0*/  LOP3.LUT R52, R53, R52, RZ, 0x3c, !PT ;  /* 0x0000003435347212 */ /* 0x000fc600078e3cff */
[----:B------:R1:W-:Y:S01]  /*49c0*/  STS.U16 [R4+0x1800], R174 ;  /* 0x001800ae04007388 */ /* 0x0003e20000000400 */
[C---:B0-----:R-:W-:Y:S01]  /*49d0*/  IMAD.WIDE R22, R12.reuse, 0x2, R60 ;  /* 0x000000020c167825 */ /* 0x041fe200078e023c */
[----:B------:R-:W-:Y:S02]  /*49e0*/  LOP3.LUT R53, R53, R52, RZ, 0x3c, !PT ;  /* 0x0000003435357212 */ /* 0x000fe400078e3cff */
[----:B-1----:R-:W-:Y:S02]  /*49f0*/  PRMT R174, RZ, 0x7610, R174 ;  /* 0x00007610ffae7816 */ /* 0x002fe400000000ae */
[----:B------:R0:W2:Y:S04]  /*4a00*/  @!P2 LDG.E.U16 R175, [R22.64] ;  /* 0x0000000616afa981 */ /* 0x0000a8000c1e1500 */
[----:B------:R1:W-:Y:S01]  /*4a10*/  STS.U16 [R4+0x800], R178 ;  /* 0x000800b204007388 */ /* 0x0003e20000000400 */
[----:B0-----:R-:W-:Y:S01]  /*4a20*/  IMAD.WIDE R22, R12, 0x2, R66 ;  /* 0x000000020c167825 */ /* 0x001fe200078e0242 */
[----:B-1----:R-:W-:-:S04]  /*4a30*/  PRMT R178, RZ, 0x7610, R178 ;  /* 0x00007610ffb27816 */ /* 0x002fc800000000b2 */
[----:B------:R0:W2:Y:S01]  /*4a40*/  @!P2 LDG.E.U16 R174, [R22.64] ;  /* 0x0000000616aea981 */ /* 0x0000a2000c1e1500 */
[----:B------:R-:W-:Y:S01]  /*4a50*/  LOP3.LUT R55, R55, R54, RZ, 0x3c, !PT ;  /* 0x0000003637377212 */ /* 0x000fe200078e3cff */
[----:B0-----:R-:W-:-:S03]  /*4a60*/  IMAD.WIDE R22, R12, 0x2, R52 ;  /* 0x000000020c167825 */ /* 0x001fc600078e0234 */
[----:B------:R-:W-:Y:S02]  /*4a70*/  LOP3.LUT R54, R55, R54, RZ, 0x3c, !PT ;  /* 0x0000003637367212 */ /* 0x000fe400078e3cff */
[----:B------:R0:W2:Y:S01]  /*4a80*/  @!P2 LDG.E.U16 R178, [R22.64] ;  /* 0x0000000616b2a981 */ /* 0x0000a2000c1e1500 */
[----:B------:R-:W-:-:S03]  /*4a90*/  LOP3.LUT R79, R79, R78, RZ, 0x3c, !PT ;  /* 0x0000004e4f4f7212 */ /* 0x000fc600078e3cff */
[----:B------:R-:W-:Y:S01]  /*4aa0*/  STS.U16 [R4+0x1c00], R49 ;  /* 0x001c003104007388 */ /* 0x000fe20000000400 */
[----:B------:R-:W-:Y:S01]  /*4ab0*/  LOP3.LUT R55, R55, R54, RZ, 0x3c, !PT ;  /* 0x0000003637377212 */ /* 0x000fe200078e3cff */
[----:B0-----:R-:W-:Y:S02]  /*4ac0*/  IMAD.MOV.U32 R22, RZ, RZ, R169 ;  /* 0x000000ffff167224 */ /* 0x001fe400078e00a9 */
[--C-:B------:R-:W-:Y:S01]  /*4ad0*/  IMAD.MOV.U32 R23, RZ, RZ, R167.reuse ;  /* 0x000000ffff177224 */ /* 0x100fe200078e00a7 */
[----:B------:R0:W-:Y:S01]  /*4ae0*/  STS.U16 [R4+0x2000], R48 ;  /* 0x0020003004007388 */ /* 0x0001e20000000400 */
[----:B------:R-:W-:Y:S02]  /*4af0*/  PRMT R167, RZ, 0x7610, R167 ;  /* 0x00007610ffa77816 */ /* 0x000fe400000000a7 */
[----:B------:R-:W-:Y:S02]  /*4b00*/  LOP3.LUT R78, R79, R78, RZ, 0x3c, !PT ;  /* 0x0000004e4f4e7212 */ /* 0x000fe400078e3cff */
[----:B------:R-:W-:Y:S01]  /*4b10*/  PRMT R169, RZ, 0x7610, R169 ;  /* 0x00007610ffa97816 */ /* 0x000fe200000000a9 */
[----:B0-----:R-:W-:Y:S01]  /*4b20*/  IMAD.WIDE R48, R12, 0x2, R22 ;  /* 0x000000020c307825 */ /* 0x001fe200078e0216 */
[----:B------:R-:W-:-:S02]  /*4b30*/  LOP3.LUT R77, R77, R76, RZ, 0x3c, !PT ;  /* 0x0000004c4d4d7212 */ /* 0x000fc400078e3cff */
[----:B------:R-:W-:Y:S02]  /*4b40*/  LOP3.LUT R79, R79, R78, RZ, 0x3c, !PT ;  /* 0x0000004e4f4f7212 */ /* 0x000fe400078e3cff */
[----:B------:R0:W2:Y:S01]  /*4b50*/  @!P2 LDG.E.U16 R167, [R48.64] ;  /* 0x0000000630a7a981 */ /* 0x0000a2000c1e1500 */
[----:B------:R-:W-:Y:S02]  /*4b60*/  LOP3.LUT R76, R77, R76, RZ, 0x3c, !PT ;  /* 0x0000004c4d4c7212 */ /* 0x000fe400078e3cff */
[----:B------:R-:W-:Y:S01]  /*4b70*/  LOP3.LUT R73, R73, R72, RZ, 0x3c, !PT ;  /* 0x0000004849497212 */ /* 0x000fe200078e3cff */
[----:B------:R1:W-:Y:S01]  /*4b80*/  STS.U16 [R4+0x2800], R172 ;  /* 0x002800ac04007388 */ /* 0x0003e20000000400 */
[----:B0-----:R-:W-:Y:S01]  /*4b90*/  IMAD.WIDE R48, R12, 0x2, R54 ;  /* 0x000000020c307825 */ /* 0x001fe200078e0236 */
[----:B------:R-:W-:Y:S02]  /*4ba0*/  LOP3.LUT R77, R77, R76, RZ, 0x3c, !PT ;  /* 0x0000004c4d4d7212 */ /* 0x000fe400078e3cff */
[----:B-1----:R-:W-:-:S02]  /*4bb0*/  PRMT R172, RZ, 0x7610, R172 ;  /* 0x00007610ffac7816 */ /* 0x002fc400000000ac */
        /* <DEDUP_REMOVED lines=16> */
[----:B0-----:R-:W-:-:S03]  /*4cc0*/  IMAD.WIDE R48, R12, 0x2, R72 ;  /* 0x000000020c307825 */ /* 0x001fc600078e0248 */
[----:B------:R0:W-:Y:S01]  /*4cd0*/  STS.U16 [R4+0x3400], R51 ;  /* 0x0034003304007388 */ /* 0x0001e20000000400 */
[----:B-1----:R-:W-:-:S03]  /*4ce0*/  PRMT R173, RZ, 0x7610, R173 ;  /* 0x00007610ffad7816 */ /* 0x002fc600000000ad */
[----:B------:R1:W2:Y:S01]  /*4cf0*/  @!P2 LDG.E.U16 R170, [R48.64] ;  /* 0x0000000630aaa981 */ /* 0x0002a2000c1e1500 */
[----:B------:R-:W-:-:S03]  /*4d00*/  LOP3.LUT R62, R63, R62, RZ, 0x3c, !PT ;  /* 0x0000003e3f3e7212 */ /* 0x000fc600078e3cff */
[----:B------:R1:W-:Y:S01]  /*4d10*/  STS.U16 [R4+0x3800], R50 ;  /* 0x0038003204007388 */ /* 0x0003e20000000400 */
[----:B0-----:R-:W-:Y:S02]  /*4d20*/  IMAD.MOV.U32 R51, RZ, RZ, R106 ;  /* 0x000000ffff337224 */ /* 0x001fe400078e006a */
[----:B-1----:R-:W-:Y:S01]  /*4d30*/  IMAD.WIDE R48, R12, 0x2, R68 ;  /* 0x000000020c307825 */ /* 0x002fe200078e0244 */
[----:B------:R-:W-:-:S03]  /*4d40*/  PRMT R106, RZ, 0x7610, R106 ;  /* 0x00007610ff6a7816 */ /* 0x000fc6000000006a */
[--C-:B------:R-:W-:Y:S01]  /*4d50*/  IMAD.MOV.U32 R50, RZ, RZ, R107.reuse ;  /* 0x000000ffff327224 */ /* 0x100fe200078e006b */
[----:B------:R0:W2:Y:S01]  /*4d60*/  @!P2 LDG.E.U16 R173, [R48.64] ;  /* 0x0000000630ada981 */ /* 0x0000a2000c1e1500 */
[----:B------:R-:W-:Y:S02]  /*4d70*/  LOP3.LUT R63, R63, R62, RZ, 0x3c, !PT ;  /* 0x0000003e3f3f7212 */ /* 0x000fe400078e3cff */
[----:B------:R-:W-:Y:S01]  /*4d80*/  PRMT R107, RZ, 0x7610, R107 ;  /* 0x00007610ff6b7816 */ /* 0x000fe2000000006b */
[----:B0-----:R-:W-:Y:S01]  /*4d90*/  IMAD.WIDE R48, R12, 0x2, R50 ;  /* 0x000000020c307825 */ /* 0x001fe200078e0232 */
[----:B------:R-:W-:Y:S04]  /*4da0*/  STS.U16 [R4+0x400], R179 ;  /* 0x000400b304007388 */ /* 0x000fe80000000400 */
[----:B------:R0:W2:Y:S01]  /*4db0*/  @!P2 LDG.E.U16 R106, [R48.64] ;  /* 0x00000006306aa981 */ /* 0x0000a2000c1e1500 */
[----:B------:R-:W-:-:S03]  /*4dc0*/  LOP3.LUT R33, R33, R32, RZ, 0x3c, !PT ;  /* 0x0000002021217212 */ /* 0x000fc600078e3cff */
[----:B------:R-:W-:Y:S01]  /*4dd0*/  STS.U16 [R4+0x3c00], R168 ;  /* 0x003c00a804007388 */ /* 0x000fe20000000400 */
[----:B0-----:R-:W-:-:S03]  /*4de0*/  IMAD.WIDE R48, R12, 0x2, R62 ;  /* 0x000000020c307825 */ /* 0x001fc600078e023e */
[----:B---3--:R0:W-:Y:S04]  /*4df0*/  STS.U16 [R14+0x100], R166 ;  /* 0x000100a60e007388 */ /* 0x0081e80000000400 */
[----:B------:R1:W3:Y:S01]  /*4e00*/  @!P2 LDG.E.U16 R107, [R48.64] ;  /* 0x00000006306ba981 */ /* 0x0002e2000c1e1500 */
[C---:B------:R-:W-:Y:S02]  /*4e10*/  LOP3.LUT R32, R33.reuse, R32, RZ, 0x3c, !PT ;  /* 0x0000002021207212 */ /* 0x040fe400078e3cff */
[----:B0-----:R-:W-:Y:S01]  /*4e20*/  PRMT R166, RZ, 0x7610, R166 ;  /* 0x00007610ffa67816 */ /* 0x001fe200000000a6 */
[----:B-1----:R-:W-:Y:S01]  /*4e30*/  IMAD.WIDE R48, R12, 0x2, R70 ;  /* 0x000000020c307825 */ /* 0x002fe200078e0246 */
[----:B----4-:R0:W-:Y:S01]  /*4e40*/  STS.U16 [R14+0x500], R165 ;  /* 0x000500a50e007388 */ /* 0x0101e20000000400 */
[----:B------:R-:W-:-:S03]  /*4e50*/  LOP3.LUT R33, R33, R32, RZ, 0x3c, !PT ;  /* 0x0000002021217212 */ /* 0x000fc600078e3cff */
[----:B------:R1:W4:Y:S01]  /*4e60*/  @!P2 LDG.E.U16 R166, [R48.64] ;  /* 0x0000000630a6a981 */ /* 0x000322000c1e1500 */
[----:B0-----:R-:W-:Y:S01]  /*4e70*/  PRMT R165, RZ, 0x7610, R165 ;  /* 0x00007610ffa57816 */ /* 0x001fe200000000a5 */
[C---:B-1----:R-:W-:Y:S02]  /*4e80*/  IMAD.WIDE R48, R12.reuse, 0x2, R56 ;  /* 0x000000020c307825 */ /* 0x042fe400078e0238 */
[----:B------:R0:W-:Y:S04]  /*4e90*/  STS.U16 [R14+0x900], R164 ;  /* 0x000900a40e007388 */ /* 0x0001e80000000400 */
[----:B------:R1:W3:Y:S01]  /*4ea0*/  @!P2 LDG.E.U16 R165, [R48.64] ;  /* 0x0000000630a5a981 */ /* 0x0002e2000c1e1500 */
[-C--:B------:R-:W-:Y:S02]  /*4eb0*/  LOP3.LUT R47, R47, R46.reuse, RZ, 0x3c, !PT ;  /* 0x0000002e2f2f7212 */ /* 0x080fe400078e3cff */
[----:B0-----:R-:W-:Y:S01]  /*4ec0*/  PRMT R164, RZ, 0x7610, R164 ;  /* 0x00007610ffa47816 */ /* 0x001fe200000000a4 */
[----:B-1----:R-:W-:Y:S01]  /*4ed0*/  IMAD.WIDE R48, R12, 0x2, R32 ;  /* 0x000000020c307825 */ /* 0x002fe200078e0220 */
[----:B------:R-:W-:Y:S01]  /*4ee0*/  LOP3.LUT R46, R47, R46, RZ, 0x3c, !PT ;  /* 0x0000002e2f2e7212 */ /* 0x000fe200078e3cff */
[----:B------:R0:W-:Y:S04]  /*4ef0*/  STS.U16 [R14+0xd00], R163 ;  /* 0x000d00a30e007388 */ /* 0x0001e80000000400 */
[----:B------:R1:W4:Y:S01]  /*4f00*/  @!P2 LDG.E.U16 R164, [R48.64] ;  /* 0x0000000630a4a981 */ /* 0x000322000c1e1500 */
[----:B------:R-:W-:-:S02]  /*4f10*/  LOP3.LUT R21, R21, R20, RZ, 0x3c, !PT ;  /* 0x0000001415157212 */ /* 0x000fc400078e3cff */
[----:B------:R-:W-:Y:S02]  /*4f20*/  LOP3.LUT R47, R47, R46, RZ, 0x3c, !PT ;  /* 0x0000002e2f2f7212 */ /* 0x000fe400078e3cff */
[----:B0-----:R-:W-:Y:S01]  /*4f30*/  PRMT R163, RZ, 0x7610, R163 ;  /* 0x00007610ffa37816 */ /* 0x001fe200000000a3 */
[----:B-1----:R-:W-:Y:S02]  /*4f40*/  IMAD.MOV.U32 R48, RZ, RZ, R105 ;  /* 0x000000ffff307224 */ /* 0x002fe400078e0069 */
[----:B------:R-:W-:Y:S01]  /*4f50*/  IMAD.MOV.U32 R49, RZ, RZ, R104 ;  /* 0x000000ffff317224 */ /* 0x000fe200078e0068 */
[----:B------:R-:W-:-:S03]  /*4f60*/  LOP3.LUT R20, R21, R20, RZ, 0x3c, !PT ;  /* 0x0000001415147212 */ /* 0x000fc600078e3cff */
[----:B------:R-:W-:Y:S01]  /*4f70*/  IMAD.WIDE R104, R12, 0x2, R48 ;  /* 0x000000020c687825 */ /* 0x000fe200078e0230 */
[----:B------:R0:W-:Y:S01]  /*4f80*/  STS.U16 [R14+0x1100], R162 ;  /* 0x001100a20e007388 */ /* 0x0001e20000000400 */
[----:B------:R-:W-:-:S03]  /*4f90*/  LOP3.LUT R45, R45, R44, RZ, 0x3c, !PT ;  /* 0x0000002c2d2d7212 */ /* 0x000fc600078e3cff */
[----:B------:R1:W4:Y:S01]  /*4fa0*/  @!P2 LDG.E.U16 R163, [R104.64] ;  /* 0x0000000668a3a981 */ /* 0x000322000c1e1500 */
[----:B------:R-:W-:Y:S02]  /*4fb0*/  LOP3.LUT R21, R21, R20, RZ, 0x3c, !PT ;  /* 0x0000001415157212 */ /* 0x000fe400078e3cff */
[----:B0-----:R-:W-:Y:S01]  /*4fc0*/  PRMT R162, RZ, 0x7610, R162 ;  /* 0x00007610ffa27816 */ /* 0x001fe200000000a2 */
[----:B-1----:R-:W-:Y:S01]  /*4fd0*/  IMAD.WIDE R104, R12, 0x2, R46 ;  /* 0x000000020c687825 */ /* 0x002fe200078e022e */
[----:B------:R-:W-:Y:S01]  /*4fe0*/  LOP3.LUT R44, R45, R44, RZ, 0x3c, !PT ;  /* 0x0000002c2d2c7212 */ /* 0x000fe200078e3cff */
        /* <DEDUP_REMOVED lines=13> */
[C---:B------:R-:W-:Y:S01]  /*50c0*/  LOP3.LUT R64, R65.reuse, R64, RZ, 0x3c, !PT ;  /* 0x0000004041407212 */ /* 0x040fe200078e3cff */
[----:B------:R0:W-:Y:S04]  /*50d0*/  STS.U16 [R14+0x1d00], R159 ;  /* 0x001d009f0e007388 */ /* 0x0001e80000000400 */
[----:B------:R1:W4:Y:S01]  /*50e0*/  @!P2 LDG.E.U16 R160, [R104.64] ;  /* 0x0000000668a0a981 */ /* 0x000322000c1e1500 */
[----:B------:R-:W-:-:S02]  /*50f0*/  LOP3.LUT R65, R65, R64, RZ, 0x3c, !PT ;  /* 0x0000004041417212 */ /* 0x000fc400078e3cff */
[----:B0-----:R-:W-:Y:S01]  /*5100*/  PRMT R159, RZ, 0x7610, R159 ;  /* 0x00007610ff9f7816 */ /* 0x001fe2000000009f */
[C---:B-1----:R-:W-:Y:S01]  /*5110*/  IMAD.WIDE R104, R12.reuse, 0x2, R26 ;  /* 0x000000020c687825 */ /* 0x042fe200078e021a */
[----:B------:R0:W-:Y:S04]  /*5120*/  STS.U16 [R14+0x2100], R158 ;  /* 0x0021009e0e007388 */ /* 0x0001e80000000400 */
[----:B------:R1:W4:Y:S01]  /*5130*/  @!P2 LDG.E.U16 R159, [R104.64] ;  /* 0x00000006689fa981 */ /* 0x000322000c1e1500 */
[----:B0-----:R-:W-:Y:S01]  /*5140*/  PRMT R158, RZ, 0x7610, R158 ;  /* 0x00007610ff9e7816 */ /* 0x001fe2000000009e */
[----:B-1----:R-:W-:-:S05]  /*5150*/  IMAD.WIDE R104, R12, 0x2, R64 ;  /* 0x000000020c687825 */ /* 0x002fca00078e0240 */
[----:B------:R-:W4:Y:S04]  /*5160*/  @!P2 LDG.E.U16 R158, [R104.64] ;  /* 0x00000006689ea981 */ /* 0x000f28000c1e1500 */
[----:B------:R-:W-:Y:S04]  /*5170*/  STS.U16 [R14+0x2500], R114 ;  /* 0x002500720e007388 */ /* 0x000fe80000000400 */
[----:B------:R-:W-:Y:S04]  /*5180*/  STS.U16 [R14+0x2900], R117 ;  /* 0x002900750e007388 */ /* 0x000fe80000000400 */
[----:B------:R-:W-:Y:S04]  /*5190*/  STS.U16 [R14+0x2d00], R120 ;  /* 0x002d00780e007388 */ /* 0x000fe80000000400 */
[----:B------:R-:W-:Y:S04]  /*51a0*/  STS.U16 [R14+0x3100], R123 ;  /* 0x0031007b0e007388 */ /* 0x000fe80000000400 */
[----:B------:R-:W-:Y:S04]  /*51b0*/  STS.U16 [R14+0x3500], R139 ;  /* 0x0035008b0e007388 */ /* 0x000fe80000000400 */
[----:B------:R-:W-:Y:S04]  /*51c0*/  STS.U16 [R14+0x3900], R142 ;  /* 0x0039008e0e007388 */ /* 0x000fe80000000400 */
[----:B------:R-:W-:Y:S04]  /*51d0*/  STS.U16 [R14+0x3d00], R145 ;  /* 0x003d00910e007388 */ /* 0x000fe80000000400 */
[----:B-----5:R-:W-:Y:S04]  /*51e0*/  STS.U16 [R15+0x200], R84 ;  /* 0x000200540f007388 */ /* 0x020fe80000000400 */
[----:B------:R-:W-:Y:S04]  /*51f0*/  STS.U16 [R15+0x600], R86 ;  /* 0x000600560f007388 */ /* 0x000fe80000000400 */
        /* <DEDUP_REMOVED lines=31> */
[----:B--2---:R-:W-:Y:S04]  /*53f0*/  STS.U16 [R13+0x4800], R156 ;  /* 0x0048009c0d007388 */ /* 0x004fe80000000400 */
[----:B------:R-:W-:Y:S04]  /*5400*/  STS.U16 [R13+0x5000], R169 ;  /* 0x005000a90d007388 */ /* 0x000fe80000000400 */
[----:B---3--:R-:W-:Y:S04]  /*5410*/  STS.U16 [R13+0x5800], R165 ;  /* 0x005800a50d007388 */ /* 0x008fe80000000400 */
[----:B------:R-:W-:Y:S04]  /*5420*/  STS.U16 [R242+0x4100], R149 ;  /* 0x00410095f2007388 */ /* 0x000fe80000000400 */
[----:B------:R-:W-:Y:S04]  /*5430*/  STS.U16 [R242+0x4900], R157 ;  /* 0x0049009df2007388 */ /* 0x000fe80000000400 */
[----:B------:R-:W-:Y:S04]  /*5440*/  STS.U16 [R242+0x5100], R172 ;  /* 0x005100acf2007388 */ /* 0x000fe80000000400 */
[----:B----4-:R-:W-:Y:S04]  /*5450*/  STS.U16 [R242+0x5900], R164 ;  /* 0x005900a4f2007388 */ /* 0x010fe80000000400 */
        /* <DEDUP_REMOVED lines=24> */
[----:B------:R-:W-:Y:S06]  /*55e0*/  BAR.SYNC.DEFER_BLOCKING 0x0 ;  /* 0x0000000000007b1d */ /* 0x000fec0000010000 */
[----:B------:R-:W-:Y:S04]  /*55f0*/  LDSM.16.MT88.4 R100, [R6] ;  /* 0x000000000664783b */ /* 0x000fe80000004200 */
[----:B------:R-:W0:Y:S04]  /*5600*/  LDSM.16.M88.4 R88, [R5+0x4000] ;  /* 0x004000000558783b */ /* 0x000e280000000200 */
[----:B------:R-:W1:Y:S04]  /*5610*/  LDSM.16.M88.4 R84, [R5+0x5000] ;  /* 0x005000000554783b */ /* 0x000e680000000200 */
[----:B------:R-:W2:Y:S04]  /*5620*/  LDSM.16.MT88.4 R104, [R18] ;  /* 0x000000001268783b */ /* 0x000ea80000004200 */
[----:B------:R-:W3:Y:S04]  /*5630*/  LDSM.16.MT88.4 R120, [R6+0x800] ;  /* 0x000800000678783b */ /* 0x000ee80000004200 */
[----:B------:R-:W4:Y:S04]  /*5640*/  LDSM.16.MT88.4 R116, [R18+0x800] ;  /* 0x000800001274783b */ /* 0x000f280000004200 */
[----:B------:R-:W-:Y:S04]  /*5650*/  LDSM.16.M88.4 R112, [R235+0x4000] ;  /* 0x00400000eb70783b */ /* 0x000fe80000000200 */
[----:B------:R-:W-:Y:S01]  /*5660*/  LDSM.16.M88.4 R108, [R235+0x5000] ;  /* 0x00500000eb6c783b */ /* 0x000fe20000000200 */
[C---:B0-----:R-:W-:Y:S08]  /*5670*/  HMMA.16816.F32.BF16 R128, R100.reuse, R88, R128 ;  /* 0x000000586480723c */ /* 0x041ff00000041880 */
[----:B-1----:R-:W-:Y:S01]  /*5680*/  HMMA.16816.F32.BF16 R124, R100, R84, R124 ;  /* 0x00000054647c723c */ /* 0x002fe2000004187c */
[----:B------:R-:W0:Y:S07]  /*5690*/  LDSM.16.MT88.4 R100, [R6+0x1000] ;  /* 0x001000000664783b */ /* 0x000e2e0000004200 */
[C---:B--2---:R-:W-:Y:S08]  /*56a0*/  HMMA.16816.F32.BF16 R96, R104.reuse, R88, R96 ;  /* 0x000000586860723c */ /* 0x044ff00000041860 */
[----:B------:R-:W-:Y:S01]  /*56b0*/  HMMA.16816.F32.BF16 R92, R104, R84, R92 ;  /* 0x00000054685c723c */ /* 0x000fe2000004185c */
[----:B------:R-:W1:Y:S07]  /*56c0*/  LDSM.16.MT88.4 R104, [R18+0x1000] ;  /* 0x001000001268783b */ /* 0x000e6e0000004200 */
[C---:B---3--:R-:W-:Y:S08]  /*56d0*/  HMMA.16816.F32.BF16 R128, R120.reuse, R90, R128 ;  /* 0x0000005a7880723c */ /* 0x048ff00000041880 */
[----:B------:R-:W-:Y:S08]  /*56e0*/  HMMA.16816.F32.BF16 R124, R120, R86, R124 ;  /* 0x00000056787c723c */ /* 0x000ff0000004187c */
[C---:B----4-:R-:W-:Y:S01]  /*56f0*/  HMMA.16816.F32.BF16 R96, R116.reuse, R90, R96 ;  /* 0x0000005a7460723c */ /* 0x050fe20000041860 */
[----:B------:R-:W2:Y:S07]  /*5700*/  LDSM.16.MT88.4 R88, [R6+0x1800] ;  /* 0x001800000658783b */ /* 0x000eae0000004200 */
[----:B------:R-:W-:Y:S01]  /*5710*/  HMMA.16816.F32.BF16 R92, R116, R86, R92 ;  /* 0x00000056745c723c */ /* 0x000fe2000004185c */
[----:B------:R-:W3:Y:S04]  /*5720*/  LDSM.16.MT88.4 R84, [R18+0x1800] ;  /* 0x001800001254783b */ /* 0x000ee80000004200 */
[----:B------:R-:W-:Y:S03]  /*5730*/  LDSM.16.M88.4 R116, [R5+0x5080] ;  /* 0x005080000574783b */ /* 0x000fe60000000200 */
[C---:B0-----:R-:W-:Y:S08]  /*5740*/  HMMA.16816.F32.BF16 R128, R100.reuse, R112, R128 ;  /* 0x000000706480723c */ /* 0x041ff00000041880 */
[----:B------:R-:W-:Y:S01]  /*5750*/  HMMA.16816.F32.BF16 R124, R100, R108, R124 ;  /* 0x0000006c647c723c */ /* 0x000fe2000004187c */
[----:B------:R-:W0:Y:S07]  /*5760*/  LDSM.16.MT88.4 R100, [R6+0x2000] ;  /* 0x002000000664783b */ /* 0x000e2e0000004200 */
[C---:B-1----:R-:W-:Y:S08]  /*5770*/  HMMA.16816.F32.BF16 R96, R104.reuse, R112, R96 ;  /* 0x000000706860723c */ /* 0x042ff00000041860 */
[----:B------:R-:W-:Y:S01]  /*5780*/  HMMA.16816.F32.BF16 R92, R104, R108, R92 ;  /* 0x0000006c685c723c */ /* 0x000fe2000004185c */
[----:B------:R-:W1:Y:S07]  /*5790*/  LDSM.16.M88.4 R104, [R5+0x4080] ;  /* 0x004080000568783b */ /* 0x000e6e0000000200 */
[C---:B--2---:R-:W-:Y:S08]  /*57a0*/  HMMA.16816.F32.BF16 R128, R88.reuse, R114, R128 ;  /* 0x000000725880723c */ /* 0x044ff00000041880 */
[----:B------:R-:W-:Y:S01]  /*57b0*/  HMMA.16816.F32.BF16 R124, R88, R110, R124 ;  /* 0x0000006e587c723c */ /* 0x000fe2000004187c */
[----:B------:R-:W2:Y:S07]  /*57c0*/  LDSM.16.MT88.4 R88, [R18+0x2000] ;  /* 0x002000001258783b */ /* 0x000eae0000004200 */
[C---:B---3--:R-:W-:Y:S01]  /*57d0*/  HMMA.16816.F32.BF16 R96, R84.reuse, R114, R96 ;  /* 0x000000725460723c */ /* 0x048fe20000041860 */
[----:B------:R-:W3:Y:S07]  /*57e0*/  LDSM.16.MT88.4 R112, [R6+0x2800] ;  /* 0x002800000670783b */ /* 0x000eee0000004200 */
[----:B------:R-:W-:Y:S01]  /*57f0*/  HMMA.16816.F32.BF16 R92, R84, R110, R92 ;  /* 0x0000006e545c723c */ /* 0x000fe2000004185c */
[----:B------:R-:W4:Y:S04]  /*5800*/  LDSM.16.MT88.4 R84, [R18+0x2800] ;  /* 0x002800001254783b */ /* 0x000f280000004200 */
[----:B------:R-:W-:Y:S03]  /*5810*/  LDSM.16.M88.4 R108, [R235+0x5080] ;  /* 0x00508000eb6c783b */ /* 0x000fe60000000200 */
[C---:B0-----:R-:W-:Y:S08]  /*5820*/  HMMA.16816.F32.BF16 R124, R100.reuse, R116, R124 ;  /* 0x00000074647c723c */ /* 0x041ff0000004187c */
[-C--:B-1----:R-:W-:Y:S01]  /*5830*/  HMMA.16816.F32.BF16 R128, R100, R104.reuse, R128 ;  /* 0x000000686480723c */ /* 0x082fe20000041880 */
[----:B------:R-:W-:Y:S07]  /*5840*/  LDSM.16.MT88.4 R100, [R6+0x3000] ;  /* 0x003000000664783b */ /* 0x000fee0000004200 */
[C---:B--2---:R-:W-:Y:S08]  /*5850*/  HMMA.16816.F32.BF16 R96, R88.reuse, R104, R96 ;  /* 0x000000685860723c */ /* 0x044ff00000041860 */
[----:B------:R-:W-:Y:S01]  /*5860*/  HMMA.16816.F32.BF16 R92, R88, R116, R92 ;  /* 0x00000074585c723c */ /* 0x000fe2000004185c */
[----:B------:R-:W-:Y:S01]  /*5870*/  IMAD.WIDE R104, R11, 0x2, R64 ;  /* 0x000000020b687825 */ /* 0x000fe200078e0240 */
[----:B------:R-:W0:Y:S03]  /*5880*/  LDSM.16.M88.4 R88, [R235+0x4080] ;  /* 0x00408000eb58783b */ /* 0x000e260000000200 */
[----:B------:R-:W-:-:S03]  /*5890*/  IMAD.MOV.U32 R65, RZ, RZ, R104 ;  /* 0x000000ffff417224 */ /* 0x000fc600078e0068 */
[----:B---3--:R-:W-:Y:S01]  /*58a0*/  HMMA.16816.F32.BF16 R128, R112, R106, R128 ;  /* 0x0000006a7080723c */ /* 0x008fe20000041880 */
[----:B------:R-:W-:Y:S02]  /*58b0*/  IMAD.MOV.U32 R64, RZ, RZ, R105 ;  /* 0x000000ffff407224 */ /* 0x000fe400078e0069 */
[----:B------:R-:W-:-:S05]  /*58c0*/  IMAD.WIDE R104, R11, 0x2, R44 ;  /* 0x000000020b687825 */ /* 0x000fca00078e022c */
[----:B------:R-:W-:Y:S01]  /*58d0*/  HMMA.16816.F32.BF16 R124, R112, R118, R124 ;  /* 0x00000076707c723c */ /* 0x000fe2000004187c */
[----:B------:R-:W1:Y:S01]  /*58e0*/  LDSM.16.MT88.4 R112, [R18+0x3000] ;  /* 0x003000001270783b */ /* 0x000e620000004200 */
[----:B------:R-:W-:Y:S02]  /*58f0*/  IMAD.MOV.U32 R45, RZ, RZ, R104 ;  /* 0x000000ffff2d7224 */ /* 0x000fe400078e0068 */
[----:B------:R-:W-:Y:S02]  /*5900*/  IMAD.MOV.U32 R44, RZ, RZ, R105 ;  /* 0x000000ffff2c7224 */ /* 0x000fe400078e0069 */
[----:B------:R-:W-:-:S04]  /*5910*/  IMAD.WIDE R104, R11, 0x2, R46 ;  /* 0x000000020b687825 */ /* 0x000fc800078e022e */
[----:B------:R-:W-:-:S04]  /*5920*/  IMAD.WIDE R48, R11, 0x2, R48 ;  /* 0x000000020b307825 */ /* 0x000fc800078e0230 */
[----:B------:R-:W-:Y:S02]  /*5930*/  IMAD.MOV.U32 R47, RZ, RZ, R104 ;  /* 0x000000ffff2f7224 */ /* 0x000fe400078e0068 */
[----:B------:R-:W-:Y:S02]  /*5940*/  IMAD.MOV.U32 R46, RZ, RZ, R105 ;  /* 0x000000ffff2e7224 */ /* 0x000fe400078e0069 */
[----:B------:R-:W-:Y:S02]  /*5950*/  IMAD.MOV.U32 R105, RZ, RZ, R48 ;  /* 0x000000ffff697224 */ /* 0x000fe400078e0030 */
[----:B------:R-:W-:Y:S02]  /*5960*/  IMAD.MOV.U32 R104, RZ, RZ, R49 ;  /* 0x000000ffff687224 */ /* 0x000fe400078e0031 */
[----:B------:R-:W-:Y:S01]  /*5970*/  IMAD.WIDE R48, R11, 0x2, R62 ;  /* 0x000000020b307825 */ /* 0x000fe200078e023e */
[----:B----4-:R-:W-:Y:S03]  /*5980*/  HMMA.16816.F32.BF16 R96, R84, R106, R96 ;  /* 0x0000006a5460723c */ /* 0x010fe60000041860 */
[----:B------:R-:W-:-:S02]  /*5990*/  IMAD.MOV.U32 R63, RZ, RZ, R48 ;  /* 0x000000ffff3f7224 */ /* 0x000fc400078e0030 */
[----:B------:R-:W-:-:S03]  /*59a0*/  IMAD.MOV.U32 R62, RZ, RZ, R49 ;  /* 0x000000ffff3e7224 */ /* 0x000fc600078e0031 */
[----:B------:R-:W-:Y:S01]  /*59b0*/  HMMA.16816.F32.BF16 R92, R84, R118, R92 ;  /* 0x00000076545c723c */ /* 0x000fe2000004185c */
[C---:B------:R-:W-:Y:S01]  /*59c0*/  IMAD.WIDE R106, R11.reuse, 0x2, R32 ;  /* 0x000000020b6a7825 */ /* 0x040fe200078e0220 */
[----:B------:R-:W2:Y:S03]  /*59d0*/  LDSM.16.MT88.4 R84, [R6+0x3800] ;  /* 0x003800000654783b */ /* 0x000ea60000004200 */
[----:B------:R-:W-:-:S04]  /*59e0*/  IMAD.WIDE R50, R11, 0x2, R50 ;  /* 0x000000020b327825 */ /* 0x000fc800078e0232 */
[----:B------:R-:W-:-:S04]  /*59f0*/  IMAD.WIDE R48, R11, 0x2, R68 ;  /* 0x000000020b307825 */ /* 0x000fc800078e0244 */
[----:B------:R-:W-:Y:S02]  /*5a00*/  IMAD.MOV.U32 R33, RZ, RZ, R106 ;  /* 0x000000ffff217224 */ /* 0x000fe400078e006a */
[----:B------:R-:W-:Y:S02]  /*5a10*/  IMAD.MOV.U32 R32, RZ, RZ, R107 ;  /* 0x000000ffff207224 */ /* 0x000fe400078e006b */
[----:B------:R-:W-:Y:S02]  /*5a20*/  IMAD.MOV.U32 R107, RZ, RZ, R50 ;  /* 0x000000ffff6b7224 */ /* 0x000fe400078e0032 */
[----:B------:R-:W-:Y:S02]  /*5a30*/  IMAD.MOV.U32 R106, RZ, RZ, R51 ;  /* 0x000000ffff6a7224 */ /* 0x000fe400078e0033 */
[----:B------:R-:W-:Y:S02]  /*5a40*/  IMAD.MOV.U32 R69, RZ, RZ, R48 ;  /* 0x000000ffff457224 */ /* 0x000fe400078e0030 */
[----:B------:R-:W-:-:S02]  /*5a50*/  IMAD.MOV.U32 R68, RZ, RZ, R49 ;  /* 0x000000ffff447224 */ /* 0x000fc400078e0031 */
[----:B------:R-:W3:Y:S01]  /*5a60*/  LDSM.16.MT88.4 R48, [R18+0x3800] ;  /* 0x003800001230783b */ /* 0x000ee20000004200 */
[C---:B0-----:R-:W-:Y:S08]  /*5a70*/  HMMA.16816.F32.BF16 R128, R100.reuse, R88, R128 ;  /* 0x000000586480723c */ /* 0x041ff00000041880 */
[----:B------:R-:W-:Y:S08]  /*5a80*/  HMMA.16816.F32.BF16 R124, R100, R108, R124 ;  /* 0x0000006c647c723c */ /* 0x000ff0000004187c */
[C---:B-1----:R-:W-:Y:S08]  /*5a90*/  HMMA.16816.F32.BF16 R96, R112.reuse, R88, R96 ;  /* 0x000000587060723c */ /* 0x042ff00000041860 */
[----:B------:R-:W-:Y:S01]  /*5aa0*/  HMMA.16816.F32.BF16 R92, R112, R108, R92 ;  /* 0x0000006c705c723c */ /* 0x000fe2000004185c */
[----:B------:R-:W-:-:S04]  /*5ab0*/  IMAD.WIDE R88, R11, 0x2, R22 ;  /* 0x000000020b587825 */ /* 0x000fc800078e0216 */
[----:B------:R-:W-:Y:S01]  /*5ac0*/  IMAD.WIDE R22, R11, 0x2, R52 ;  /* 0x000000020b167825 */ /* 0x000fe200078e0234 */
[----:B------:R-:W-:-:S03]  /*5ad0*/  IADD3 R17, R17, -0x1, RZ ;  /* 0xffffffff11117810 */ /* 0x000fc60007ffe0ff */
[----:B------:R-:W-:Y:S02]  /*5ae0*/  IMAD.MOV.U32 R53, RZ, RZ, R22 ;  /* 0x000000ffff357224 */ /* 0x000fe400078e0016 */
[----:B------:R-:W-:Y:S02]  /*5af0*/  IMAD.MOV.U32 R52, RZ, RZ, R23 ;  /* 0x000000ffff347224 */ /* 0x000fe400078e0017 */
[----:B------:R-:W-:-:S04]  /*5b00*/  IMAD.WIDE R116, R11, 0x2, R26 ;  /* 0x000000020b747825 */ /* 0x000fc800078e021a */
[----:B------:R-:W-:Y:S01]  /*5b10*/  IMAD.WIDE R22, R11, 0x2, R60 ;  /* 0x000000020b167825 */ /* 0x000fe200078e023c */
[----:B------:R-:W-:-:S03]  /*5b20*/  ISETP.NE.U32.AND P1, PT, R17, RZ, PT ;  /* 0x000000ff1100720c */ /* 0x000fc60003f25070 */
[----:B------:R-:W-:Y:S02]  /*5b30*/  IMAD.MOV.U32 R27, RZ, RZ, R116 ;  /* 0x000000ffff1b7224 */ /* 0x000fe400078e0074 */
[----:B------:R-:W-:Y:S02]  /*5b40*/  IMAD.MOV.U32 R26, RZ, RZ, R117 ;  /* 0x000000ffff1a7224 */ /* 0x000fe400078e0075 */
        /* <DEDUP_REMOVED lines=8> */
[----:B------:R-:W-:-:S04]  /*5bd0*/  IMAD.WIDE R116, R11, 0x2, R72 ;  /* 0x000000020b747825 */ /* 0x000fc800078e0248 */
[----:B------:R-:W-:-:S04]  /*5be0*/  IMAD.WIDE R28, R11, 0x2, R28 ;  /* 0x000000020b1c7825 */ /* 0x000fc800078e021c */
[----:B------:R-:W-:-:S04]  /*5bf0*/  IMAD.WIDE R22, R11, 0x2, R58 ;  /* 0x000000020b167825 */ /* 0x000fc800078e023a */
[----:B------:R-:W-:Y:S02]  /*5c00*/  IMAD.MOV.U32 R179, RZ, RZ, c[0x0][0x188] ;  /* 0x00006200ffb37624 */ /* 0x000fe400078e00ff */
[----:B------:R-:W-:Y:S02]  /*5c10*/  IMAD.MOV.U32 R73, RZ, RZ, R116 ;  /* 0x000000ffff497224 */ /* 0x000fe400078e0074 */
[----:B------:R-:W-:Y:S02]  /*5c20*/  IMAD.MOV.U32 R72, RZ, RZ, R117 ;  /* 0x000000ffff487224 */ /* 0x000fe400078e0075 */
[----:B------:R-:W-:Y:S02]  /*5c30*/  IMAD.MOV.U32 R169, RZ, RZ, R88 ;  /* 0x000000ffffa97224 */ /* 0x000fe400078e0058 */
[----:B------:R-:W-:Y:S02]  /*5c40*/  IMAD.MOV.U32 R167, RZ, RZ, R89 ;  /* 0x000000ffffa77224 */ /* 0x000fe400078e0059 */
[----:B------:R-:W-:-:S02]  /*5c50*/  IMAD.MOV.U32 R157, RZ, RZ, R28 ;  /* 0x000000ffff9d7224 */ /* 0x000fc400078e001c */
[----:B------:R-:W-:Y:S02]  /*5c60*/  IMAD.MOV.U32 R156, RZ, RZ, R29 ;  /* 0x000000ffff9c7224 */ /* 0x000fe400078e001d */
[----:B------:R-:W-:Y:S02]  /*5c70*/  IMAD.MOV.U32 R59, RZ, RZ, R22 ;  /* 0x000000ffff3b7224 */ /* 0x000fe400078e0016 */
[----:B------:R-:W-:Y:S01]  /*5c80*/  IMAD.MOV.U32 R58, RZ, RZ, R23 ;  /* 0x000000ffff3a7224 */ /* 0x000fe200078e0017 */
[----:B--2---:R-:W-:Y:S01]  /*5c90*/  HMMA.16816.F32.BF16 R128, R84, R90, R128 ;  /* 0x0000005a5480723c */ /* 0x004fe20000041880 */
[----:B------:R-:W-:Y:S01]  /*5ca0*/  IMAD.WIDE R102, R11, 0x2, R76 ;  /* 0x000000020b667825 */ /* 0x000fe200078e024c */
[----:B------:R-:W-:-:S03]  /*5cb0*/  UIADD3 UR4, UR4, -0x80, URZ ;  /* 0xffffff8004047890 */ /* 0x000fc6000fffe03f */
[----:B------:R-:W-:-:S03]  /*5cc0*/  IMAD.WIDE R100, R11, 0x2, R78 ;  /* 0x000000020b647825 */ /* 0x000fc600078e024e */
[----:B------:R-:W-:Y:S01]  /*5cd0*/  HMMA.16816.F32.BF16 R124, R84, R110, R124 ;  /* 0x0000006e547c723c */ /* 0x000fe2000004187c */
[----:B------:R-:W-:-:S04]  /*5ce0*/  IMAD.WIDE R116, R11, 0x2, R54 ;  /* 0x000000020b747825 */ /* 0x000fc800078e0236 */
[----:B------:R-:W-:-:S03]  /*5cf0*/  IMAD.WIDE R88, R11, 0x2, R132 ;  /* 0x000000020b587825 */ /* 0x000fc600078e0284 */
[----:B---3--:R-:W-:Y:S01]  /*5d00*/  HMMA.16816.F32.BF16 R96, R48, R90, R96 ;  /* 0x0000005a3060723c */ /* 0x008fe20000041860 */
[----:B------:R-:W-:-:S04]  /*5d10*/  IMAD.WIDE R30, R11, 0x2, R30 ;  /* 0x000000020b1e7825 */ /* 0x000fc800078e021e */
[----:B------:R-:W-:-:S03]  /*5d20*/  IMAD.WIDE R34, R11, 0x2, R34 ;  /* 0x000000020b227825 */ /* 0x000fc600078e0222 */
[----:B------:R-:W-:Y:S01]  /*5d30*/  HMMA.16816.F32.BF16 R92, R48, R110, R92 ;  /* 0x0000006e305c723c */ /* 0x000fe2000004185c */
[----:B------:R-:W-:Y:S02]  /*5d40*/  IMAD.SHL.U32 R179, R179, 0x80, RZ ;  /* 0x00000080b3b37824 */ /* 0x000fe400078e00ff */
[----:B------:R-:W-:-:S04]  /*5d50*/  IMAD.WIDE R28, R11, 0x2, R42 ;  /* 0x000000020b1c7825 */ /* 0x000fc800078e022a */
[----:B------:R-:W-:-:S04]  /*5d60*/  IMAD.WIDE R22, R11, 0x2, R40 ;  /* 0x000000020b167825 */ /* 0x000fc800078e0228 */
        /* <DEDUP_REMOVED lines=8> */
[----:B------:R-:W-:-:S04]  /*5df0*/  IMAD.WIDE R66, R11, 0x2, R66 ;  /* 0x000000020b427825 */ /* 0x000fc800078e0242 */
[----:B------:R-:W-:Y:S02]  /*5e00*/  IMAD.MOV.U32 R133, RZ, RZ, R88 ;  /* 0x000000ffff857224 */ /* 0x000fe400078e0058 */
[----:B------:R-:W-:Y:S02]  /*5e10*/  IMAD.MOV.U32 R132, RZ, RZ, R89 ;  /* 0x000000ffff847224 */ /* 0x000fe400078e0059 */
[----:B------:R-:W-:-:S04]  /*5e20*/  IMAD.WIDE R24, R11, 0x2, R24 ;  /* 0x000000020b187825 */ /* 0x000fc800078e0218 */
[----:B------:R-:W-:-:S04]  /*5e30*/  IMAD.WIDE R74, R11, 0x2, R74 ;  /* 0x000000020b4a7825 */ /* 0x000fc800078e024a */
[----:B------:R-:W-:-:S04]  /*5e40*/  IMAD.WIDE R38, R11, 0x2, R38 ;  /* 0x000000020b267825 */ /* 0x000fc800078e0226 */
[----:B------:R-:W-:Y:S02]  /*5e50*/  IMAD.MOV.U32 R153, RZ, RZ, R30 ;  /* 0x000000ffff997224 */ /* 0x000fe400078e001e */
[----:B------:R-:W-:Y:S02]  /*5e60*/  IMAD.MOV.U32 R154, RZ, RZ, R31 ;  /* 0x000000ffff9a7224 */ /* 0x000fe400078e001f */
[----:B------:R-:W-:-:S04]  /*5e70*/  IMAD.WIDE R82, R11, 0x2, R82 ;  /* 0x000000020b527825 */ /* 0x000fc800078e0252 */
[----:B------:R-:W-:Y:S02]  /*5e80*/  IMAD.MOV.U32 R150, RZ, RZ, R34 ;  /* 0x000000ffff967224 */ /* 0x000fe400078e0022 */
[----:B------:R-:W-:Y:S02]  /*5e90*/  IMAD.MOV.U32 R151, RZ, RZ, R35 ;  /* 0x000000ffff977224 */ /* 0x000fe400078e0023 */
[----:B------:R-:W-:-:S04]  /*5ea0*/  IMAD.WIDE R36, R179, 0x2, R36 ;  /* 0x00000002b3247825 */ /* 0x000fc800078e0224 */
[----:B------:R-:W-:Y:S02]  /*5eb0*/  IMAD.MOV.U32 R43, RZ, RZ, R28 ;  /* 0x000000ffff2b7224 */ /* 0x000fe400078e001c */
[----:B------:R-:W-:Y:S02]  /*5ec0*/  IMAD.MOV.U32 R42, RZ, RZ, R29 ;  /* 0x000000ffff2a7224 */ /* 0x000fe400078e001d */
[----:B------:R-:W-:Y:S02]  /*5ed0*/  IMAD.MOV.U32 R41, RZ, RZ, R22 ;  /* 0x000000ffff297224 */ /* 0x000fe400078e0016 */
[----:B------:R-:W-:Y:S01]  /*5ee0*/  IMAD.MOV.U32 R40, RZ, RZ, R23 ;  /* 0x000000ffff287224 */ /* 0x000fe200078e0017 */
[----:B------:R-:W-:Y:S01]  /*5ef0*/  @!P1 CALL.REL.NOINC `(.L_x_1) ;  /* 0x0000001000009944 */ /* 0x000fe20003c00000 */
[----:B------:R-:W-:Y:S05]  /*5f00*/  BRA `(.L_x_2) ;  /* 0xffffd2e000007947 */ /* 0x000fea000383ffff */
.L_x_1:
[----:B------:R-:W-:Y:S02]  /*5f10*/  F2FP.BF16.PACK_AB R95, R95, R99 ;  /* 0x000000635f5f723e */ /* 0x000fe400000010ff */
[----:B------:R-:W-:Y:S02]  /*5f20*/  F2FP.BF16.PACK_AB R94, R94, R98 ;  /* 0x000000625e5e723e */ /* 0x000fe400000010ff */
[----:B------:R-:W-:-:S02]  /*5f30*/  F2FP.BF16.PACK_AB R127, R127, R131 ;  /* 0x000000837f7f723e */ /* 0x000fc400000010ff */
[----:B------:R-:W-:Y:S02]  /*5f40*/  F2FP.BF16.PACK_AB R126, R126, R130 ;  /* 0x000000827e7e723e */ /* 0x000fe400000010ff */
[----:B------:R-:W-:Y:S02]  /*5f50*/  F2FP.BF16.PACK_AB R93, R93, R97 ;  /* 0x000000615d5d723e */ /* 0x000fe400000010ff */
[----:B------:R-:W-:Y:S02]  /*5f60*/  F2FP.BF16.PACK_AB R92, R92, R96 ;  /* 0x000000605c5c723e */ /* 0x000fe400000010ff */
[----:B------:R-:W-:Y:S02]  /*5f70*/  F2FP.BF16.PACK_AB R125, R125, R129 ;  /* 0x000000817d7d723e */ /* 0x000fe400000010ff */
[----:B------:R-:W-:Y:S02]  /*5f80*/  F2FP.BF16.PACK_AB R124, R124, R128 ;  /* 0x000000807c7c723e */ /* 0x000fe400000010ff */
.L_x_0:
[----:B------:R-:W0:Y:S01]  /*5f90*/  S2R R8, SR_TID.X ;  /* 0x0000000000087919 */ /* 0x000e220000002100 */
[----:B------:R-:W-:Y:S02]  /*5fa0*/  SEL R7, RZ, 0x808, !P0 ;  /* 0x00000808ff077807 */ /* 0x000fe40004000000 */
[----:B------:R-:W-:Y:S01]  /*5fb0*/  ISETP.GE.AND P0, PT, R3, c[0x0][0x178], PT ;  /* 0x00005e0003007a0c */ /* 0x000fe20003f06270 */
[----:B------:R-:W-:Y:S01]  /*5fc0*/  BAR.SYNC.DEFER_BLOCKING 0x0 ;  /* 0x0000000000007b1d */ /* 0x000fe20000010000 */
[----:B------:R-:W-:-:S02]  /*5fd0*/  LOP3.LUT R13, R2, 0x1e, R0, 0xfe, !PT ;  /* 0x0000001e020d7812 */ /* 0x000fc400078efe00 */
[C-C-:B------:R-:W-:Y:S02]  /*5fe0*/  LOP3.LUT R14, R2.reuse, 0x1c, R0.reuse, 0xfe, !PT ;  /* 0x0000001c020e7812 */ /* 0x140fe400078efe00 */
[C-C-:B------:R-:W-:Y:S02]  /*5ff0*/  LOP3.LUT R12, R2.reuse, 0x1a, R0.reuse, 0xfe, !PT ;  /* 0x0000001a020c7812 */ /* 0x140fe400078efe00 */
[C-C-:B------:R-:W-:Y:S02]  /*6000*/  LOP3.LUT R15, R2.reuse, 0x18, R0.reuse, 0xfe, !PT ;  /* 0x00000018020f7812 */ /* 0x140fe400078efe00 */
[C-C-:B------:R-:W-:Y:S02]  /*6010*/  LOP3.LUT R16, R2.reuse, 0x16, R0.reuse, 0xfe, !PT ;  /* 0x0000001602107812 */ /* 0x140fe400078efe00 */
[C-C-:B------:R-:W-:Y:S02]  /*6020*/  LOP3.LUT R17, R2.reuse, 0x14, R0.reuse, 0xfe, !PT ;  /* 0x0000001402117812 */ /* 0x140fe400078efe00 */
[----:B------:R-:W-:-:S02]  /*6030*/  LOP3.LUT R18, R2, 0x12, R0, 0xfe, !PT ;  /* 0x0000001202127812 */ /* 0x000fc400078efe00 */
[C-C-:B------:R-:W-:Y:S02]  /*6040*/  LOP3.LUT R19, R2.reuse, 0x10, R0.reuse, 0xfe, !PT ;  /* 0x0000001002137812 */ /* 0x140fe400078efe00 */
[C-C-:B------:R-:W-:Y:S02]  /*6050*/  LOP3.LUT R11, R2.reuse, 0xe, R0.reuse, 0xfe, !PT ;  /* 0x0000000e020b7812 */ /* 0x140fe400078efe00 */
[--C-:B------:R-:W-:Y:S01]  /*6060*/  LOP3.LUT R10, R2, 0xc, R0.reuse, 0xfe, !PT ;  /* 0x0000000c020a7812 */ /* 0x100fe200078efe00 */
[----:B0-----:R-:W-:Y:S01]  /*6070*/  IMAD.SHL.U32 R4, R8, 0x4, RZ ;  /* 0x0000000408047824 */ /* 0x001fe200078e00ff */
[----:B------:R-:W-:Y:S01]  /*6080*/  LOP3.LUT R9, R2, 0x6, R0, 0xfe, !PT ;  /* 0x0000000602097812 */ /* 0x000fe200078efe00 */
[C---:B------:R-:W-:Y:S01]  /*6090*/  IMAD.SHL.U32 R5, R8.reuse, 0x10, RZ ;  /* 0x0000001008057824 */ /* 0x040fe200078e00ff */
[----:B------:R-:W-:Y:S02]  /*60a0*/  LOP3.LUT R8, R8, 0x18, RZ, 0xc0, !PT ;  /* 0x0000001808087812 */ /* 0x000fe400078ec0ff */
[----:B------:R-:W-:-:S02]  /*60b0*/  LOP3.LUT R6, R7, 0x7c, R4, 0x78, !PT ;  /* 0x0000007c07067812 */ /* 0x000fc400078e7804 */
[----:B------:R-:W-:Y:S02]  /*60c0*/  LOP3.LUT R7, R5, 0x70, RZ, 0xc0, !PT ;  /* 0x0000007005077812 */ /* 0x000fe400078ec0ff */
[----:B------:R-:W-:Y:S02]  /*60d0*/  LOP3.LUT R6, R6, 0x200, R5, 0xf8, !PT ;  /* 0x0000020006067812 */ /* 0x000fe400078ef805 */
[----:B------:R-:W-:Y:S01]  /*60e0*/  LOP3.LUT R4, R4, 0x180, RZ, 0xc0, !PT ;  /* 0x0000018004047812 */ /* 0x000fe200078ec0ff */
[----:B------:R-:W-:Y:S01]  /*60f0*/  IMAD R5, R8, 0x80, R7 ;  /* 0x0000008008057824 */ /* 0x000fe200078e0207 */
[----:B------:R-:W-:Y:S01]  /*6100*/  LOP3.LUT R7, R6, 0x4, RZ, 0x3c, !PT ;  /* 0x0000000406077812 */ /* 0x000fe200078e3cff */
[----:B------:R-:W-:Y:S03]  /*6110*/  STS [R6], R124 ;  /* 0x0000007c06007388 */ /* 0x000fe60000000800 */
[----:B------:R-:W-:Y:S01]  /*6120*/  LEA.HI R5, R8, R5, RZ, 0x1f ;  /* 0x0000000508057211 */ /* 0x000fe200078ff8ff */
[----:B------:R-:W-:Y:S01]  /*6130*/  STS [R6+0x100], R125 ;  /* 0x0001007d06007388 */ /* 0x000fe20000000800 */
[----:B------:R-:W-:-:S03]  /*6140*/  LOP3.LUT R8, R2, 0xa, R0, 0xfe, !PT ;  /* 0x0000000a02087812 */ /* 0x000fc600078efe00 */
[----:B------:R-:W-:Y:S01]  /*6150*/  STS [R6+0x80], R92 ;  /* 0x0000805c06007388 */ /* 0x000fe20000000800 */
[----:B------:R-:W-:Y:S01]  /*6160*/  IMAD.IADD R21, R4, 0x1, R5 ;  /* 0x0000000104157824 */ /* 0x000fe200078e0205 */
[C---:B------:R-:W-:Y:S01]  /*6170*/  LOP3.LUT R4, R2.reuse, R0, RZ, 0xfc, !PT ;  /* 0x0000000002047212 */ /* 0x040fe200078efcff */
[----:B------:R-:W-:Y:S01]  /*6180*/  IMAD R5, R3, c[0x0][0x194], RZ ;  /* 0x0000650003057a24 */ /* 0x000fe200078e02ff */
[----:B------:R0:W-:Y:S01]  /*6190*/  STS [R6+0x180], R93 ;  /* 0x0001805d06007388 */ /* 0x0001e20000000800 */
[----:B------:R-:W-:Y:S02]  /*61a0*/  LOP3.LUT R3, R2, 0x2, R0, 0xfe, !PT ;  /* 0x0000000202037812 */ /* 0x000fe400078efe00 */
[C---:B------:R-:W-:Y:S01]  /*61b0*/  LOP3.LUT R22, R21.reuse, 0x4, RZ, 0x3c, !PT ;  /* 0x0000000415167812 */ /* 0x040fe200078e3cff */
[----:B------:R-:W-:Y:S01]  /*61c0*/  STS [R7+0x400], R126 ;  /* 0x0004007e07007388 */ /* 0x000fe20000000800 */
[----:B------:R-:W-:Y:S01]  /*61d0*/  LOP3.LUT R23, R21, 0x8, RZ, 0x3c, !PT ;  /* 0x0000000815177812 */ /* 0x000fe200078e3cff */
[----:B------:R-:W-:Y:S01]  /*61e0*/  IMAD R20, R3, c[0x0][0x198], RZ ;  /* 0x0000660003147a24 */ /* 0x000fe200078e02ff */
[----:B------:R-:W-:Y:S01]  /*61f0*/  LOP3.LUT R24, R21, 0xc, RZ, 0x3c, !PT ;  /* 0x0000000c15187812 */ /* 0x000fe200078e3cff */
[----:B------:R-:W-:Y:S01]  /*6200*/  STS [R7+0x500], R127 ;  /* 0x0005007f07007388 */ /* 0x000fe20000000800 */
[----:B------:R-:W-:-:S02]  /*6210*/  LEA R37, P2, R5, c[0x0][0x170], 0x1 ;  /* 0x00005c0005257a11 */ /* 0x000fc400078408ff */
[----:B------:R-:W-:Y:S01]  /*6220*/  ISETP.LT.AND P1, PT, R4, c[0x0][0x17c], !P0 ;  /* 0x00005f0004007a0c */ /* 0x000fe20004721270 */
[----:B------:R-:W-:Y:S01]  /*6230*/  STS [R7+0x480], R94 ;  /* 0x0004805e07007388 */ /* 0x000fe20000000800 */
[----:B------:R-:W-:Y:S02]  /*6240*/  LEA.HI.X.SX32 R39, R5, c[0x0][0x174], 0x1, P2 ;  /* 0x00005d0005277a11 */ /* 0x000fe400010f0eff */
[----:B------:R-:W-:Y:S01]  /*6250*/  ISETP.LT.AND P4, PT, R3, c[0x0][0x17c], !P0 ;  /* 0x00005f0003007a0c */ /* 0x000fe20004781270 */
[----:B------:R1:W-:Y:S04]  /*6260*/  STS [R7+0x580], R95 ;  /* 0x0005805f07007388 */ /* 0x0003e80000000800 */
[----:B------:R-:W-:Y:S01]  /*6270*/  BAR.SYNC.DEFER_BLOCKING 0x0 ;  /* 0x0000000000007b1d */ /* 0x000fe20000010000 */
[----:B0-----:R-:W-:-:S02]  /*6280*/  LEA R6, P3, R20, R37, 0x1 ;  /* 0x0000002514067211 */ /* 0x001fc400078608ff */
[C-C-:B------:R-:W-:Y:S02]  /*6290*/  LOP3.LUT R3, R2.reuse, 0x8, R0.reuse, 0xfe, !PT ;  /* 0x0000000802037812 */ /* 0x140fe400078efe00 */
[----:B------:R-:W-:Y:S01]  /*62a0*/  LOP3.LUT R0, R2, 0x4, R0, 0xfe, !PT ;  /* 0x0000000402007812 */ /* 0x000fe200078efe00 */
[----:B-1----:R-:W-:-:S05]  /*62b0*/  IMAD R7, R4, c[0x0][0x198], RZ ;  /* 0x0000660004077a24 */ /* 0x002fca00078e02ff */
[----:B------:R-:W-:-:S04]  /*62c0*/  LEA R4, P2, R7, R37, 0x1 ;  /* 0x0000002507047211 */ /* 0x000fc800078408ff */
[-C--:B------:R-:W-:Y:S02]  /*62d0*/  LEA.HI.X.SX32 R5, R7, R39.reuse, 0x1, P2 ;  /* 0x0000002707057211 */ /* 0x080fe400010f0eff */
[----:B------:R-:W-:Y:S01]  /*62e0*/  LEA.HI.X.SX32 R7, R20, R39, 0x1, P3 ;  /* 0x0000002714077211 */ /* 0x000fe200018f0eff */
[C---:B------:R-:W-:Y:S01]  /*62f0*/  IMAD R20, R3.reuse, c[0x0][0x198], RZ ;  /* 0x0000660003147a24 */ /* 0x040fe200078e02ff */
[C---:B------:R-:W-:Y:S01]  /*6300*/  ISETP.LT.AND P3, PT, R0.reuse, c[0x0][0x17c], !P0 ;  /* 0x00005f0000007a0c */ /* 0x040fe20004761270 */
[----:B------:R-:W-:Y:S01]  /*6310*/  IMAD R0, R0, c[0x0][0x198], RZ ;  /* 0x0000660000007a24 */ /* 0x000fe200078e02ff */
[----:B------:R-:W0:Y:S04]  /*6320*/  LDS R25, [R21] ;  /* 0x0000000015197984 */ /* 0x000e280000000800 */
[----:B------:R-:W-:Y:S01]  /*6330*/  LEA R2, P2, R0, R37, 0x1 ;  /* 0x0000002500027211 */ /* 0x000fe200078408ff */
[----:B------:R-:W1:Y:S04]  /*6340*/  LDS R27, [R22] ;  /* 0x00000000161b7984 */ /* 0x000e680000000800 */
[----:B------:R-:W2:Y:S04]  /*6350*/  LDS R31, [R23] ;  /* 0x00000000171f7984 */ /* 0x000ea80000000800 */
[----:B------:R-:W3:Y:S04]  /*6360*/  LDS R33, [R24] ;  /* 0x0000000018217984 */ /* 0x000ee80000000800 */
[----:B------:R-:W4:Y:S04]  /*6370*/  LDS R21, [R21+0x200] ;  /* 0x0002000015157984 */ /* 0x000f280000000800 */
[----:B------:R-:W5:Y:S04]  /*6380*/  LDS R29, [R22+0x200] ;  /* 0x00020000161d7984 */ /* 0x000f680000000800 */
[----:B------:R-:W4:Y:S04]  /*6390*/  LDS R23, [R23+0x200] ;  /* 0x0002000017177984 */ /* 0x000f280000000800 */
[----:B------:R-:W5:Y:S04]  /*63a0*/  LDS R35, [R24+0x200] ;  /* 0x0002000018237984 */ /* 0x000f680000000800 */
[----:B0-----:R0:W-:Y:S01]  /*63b0*/  @P1 STG.E.U16 [R4.64], R25 ;  /* 0x0000001904001986 */ /* 0x0011e2000c101506 */
[----:B------:R-:W-:-:S02]  /*63c0*/  ISETP.LT.AND P1, PT, R3, c[0x0][0x17c], !P0 ;  /* 0x00005f0003007a0c */ /* 0x000fc40004721270 */
[----:B------:R-:W-:Y:S01]  /*63d0*/  LEA.HI.X.SX32 R3, R0, R39, 0x1, P2 ;  /* 0x0000002700037211 */ /* 0x000fe200010f0eff */
[----:B-1----:R1:W-:Y:S01]  /*63e0*/  @P4 STG.E.U16 [R6.64], R27 ;  /* 0x0000001b06004986 */ /* 0x0023e2000c101506 */
[C---:B------:R-:W-:Y:S01]  /*63f0*/  ISETP.LT.AND P4, PT, R9.reuse, c[0x0][0x17c], !P0 ;  /* 0x00005f0009007a0c */ /* 0x040fe20004781270 */
[----:B------:R-:W-:Y:S01]  /*6400*/  IMAD R9, R9, c[0x0][0x198], RZ ;  /* 0x0000660009097a24 */ /* 0x000fe200078e02ff */
[C---:B------:R-:W-:Y:S01]  /*6410*/  ISETP.LT.AND P2, PT, R8.reuse, c[0x0][0x17c], !P0 ;  /* 0x00005f0008007a0c */ /* 0x040fe20004741270 */
[----:B------:R-:W-:Y:S01]  /*6420*/  IMAD R0, R8, c[0x0][0x198], RZ ;  /* 0x0000660008007a24 */ /* 0x000fe200078e02ff */
[----:B--2---:R2:W-:Y:S02]  /*6430*/  @P3 STG.E.U16 [R2.64], R31 ;  /* 0x0000001f02003986 */ /* 0x0045e4000c101506 */
[-C--:B0-----:R-:W-:Y:S02]  /*6440*/  LEA R4, P5, R9, R37.reuse, 0x1 ;  /* 0x0000002509047211 */ /* 0x081fe400078a08ff */
[----:B------:R-:W-:-:S02]  /*6450*/  LEA R8, P3, R0, R37, 0x1 ;  /* 0x0000002500087211 */ /* 0x000fc400078608ff */
[----:B-1----:R-:W-:Y:S02]  /*6460*/  LEA R6, P6, R20, R37, 0x1 ;  /* 0x0000002514067211 */ /* 0x002fe400078c08ff */
[-C--:B------:R-:W-:Y:S02]  /*6470*/  LEA.HI.X.SX32 R5, R9, R39.reuse, 0x1, P5 ;  /* 0x0000002709057211 */ /* 0x080fe400028f0eff */
[-C--:B------:R-:W-:Y:S01]  /*6480*/  LEA.HI.X.SX32 R9, R0, R39.reuse, 0x1, P3 ;  /* 0x0000002700097211 */ /* 0x080fe200018f0eff */
[----:B------:R-:W-:Y:S01]  /*6490*/  IMAD R0, R10, c[0x0][0x198], RZ ;  /* 0x000066000a007a24 */ /* 0x000fe200078e02ff */
[----:B------:R-:W-:Y:S01]  /*64a0*/  LEA.HI.X.SX32 R7, R20, R39, 0x1, P6 ;  /* 0x0000002714077211 */ /* 0x000fe200030f0eff */
[----:B---3--:R0:W-:Y:S01]  /*64b0*/  @P4 STG.E.U16 [R4.64], R33 ;  /* 0x0000002104004986 */ /* 0x0081e2000c101506 */
[----:B------:R-:W-:Y:S01]  /*64c0*/  ISETP.LT.AND P3, PT, R10, c[0x0][0x17c], !P0 ;  /* 0x00005f000a007a0c */ /* 0x000fe20004761270 */
[----:B--2---:R-:W-:Y:S01]  /*64d0*/  IMAD R3, R11, c[0x0][0x198], RZ ;  /* 0x000066000b037a24 */ /* 0x004fe200078e02ff */
[-C--:B------:R-:W-:Y:S01]  /*64e0*/  LEA R10, P4, R0, R37.reuse, 0x1 ;  /* 0x00000025000a7211 */ /* 0x080fe200078808ff */
[----:B----4-:R1:W-:Y:S01]  /*64f0*/  @P1 STG.E.U16 [R6.64], R21 ;  /* 0x0000001506001986 */ /* 0x0103e2000c101506 */
[C---:B------:R-:W-:Y:S01]  /*6500*/  ISETP.LT.AND P1, PT, R19.reuse, c[0x0][0x17c], !P0 ;  /* 0x00005f0013007a0c */ /* 0x040fe20004721270 */
[----:B------:R-:W-:Y:S01]  /*6510*/  IMAD R19, R19, c[0x0][0x198], RZ ;  /* 0x0000660013137a24 */ /* 0x000fe200078e02ff */
[----:B------:R-:W-:Y:S01]  /*6520*/  LEA R2, P5, R3, R37, 0x1 ;  /* 0x0000002503027211 */ /* 0x000fe200078a08ff */
[----:B-----5:R-:W-:Y:S01]  /*6530*/  @P2 STG.E.U16 [R8.64], R29 ;  /* 0x0000001d08002986 */ /* 0x020fe2000c101506 */
[----:B------:R-:W-:-:S02]  /*6540*/  ISETP.LT.AND P2, PT, R11, c[0x0][0x17c], !P0 ;  /* 0x00005f000b007a0c */ /* 0x000fc40004741270 */
[-C--:B------:R-:W-:Y:S01]  /*6550*/  LEA.HI.X.SX32 R11, R0, R39.reuse, 0x1, P4 ;  /* 0x00000027000b7211 */ /* 0x080fe200020f0eff */
[----:B------:R-:W-:Y:S01]  /*6560*/  IMAD R0, R12, c[0x0][0x198], RZ ;  /* 0x000066000c007a24 */ /* 0x000fe200078e02ff */
[C---:B------:R-:W-:Y:S01]  /*6570*/  ISETP.LT.AND P4, PT, R18.reuse, c[0x0][0x17c], !P0 ;  /* 0x00005f0012007a0c */ /* 0x040fe20004781270 */
[----:B------:R-:W-:Y:S01]  /*6580*/  IMAD R18, R18, c[0x0][0x198], RZ ;  /* 0x0000660012127a24 */ /* 0x000fe200078e02ff */
[----:B------:R-:W-:Y:S01]  /*6590*/  LEA.HI.X.SX32 R3, R3, R39, 0x1, P5 ;  /* 0x0000002703037211 */ /* 0x000fe200028f0eff */
[----:B------:R2:W-:Y:S01]  /*65a0*/  @P3 STG.E.U16 [R10.64], R23 ;  /* 0x000000170a003986 */ /* 0x0005e2000c101506 */
[-C--:B0-----:R-:W-:Y:S02]  /*65b0*/  LEA R4, P3, R19, R37.reuse, 0x1 ;  /* 0x0000002513047211 */ /* 0x081fe400078608ff */
[----:B-1----:R-:W-:Y:S02]  /*65c0*/  LEA R6, P6, R18, R37, 0x1 ;  /* 0x0000002512067211 */ /* 0x002fe400078c08ff */
[----:B------:R-:W-:Y:S01]  /*65d0*/  PRMT R25, R25, 0x7632, R25 ;  /* 0x0000763219197816 */ /* 0x000fe20000000019 */
[----:B------:R-:W-:Y:S01]  /*65e0*/  @P2 STG.E.U16 [R2.64], R35 ;  /* 0x0000002302002986 */ /* 0x000fe2000c101506 */
[----:B------:R-:W-:-:S02]  /*65f0*/  LEA.HI.X.SX32 R5, R19, R39, 0x1, P3 ;  /* 0x0000002713057211 */ /* 0x000fc400018f0eff */
[----:B------:R-:W-:Y:S02]  /*6600*/  PRMT R27, R27, 0x7632, R27 ;  /* 0x000076321b1b7816 */ /* 0x000fe4000000001b */
[----:B------:R-:W-:Y:S01]  /*6610*/  LEA.HI.X.SX32 R7, R18, R39, 0x1, P6 ;  /* 0x0000002712077211 */ /* 0x000fe200030f0eff */
[----:B------:R0:W-:Y:S01]  /*6620*/  @P1 STG.E.U16 [R4.64], R25 ;  /* 0x0000001904001986 */ /* 0x0001e2000c101506 */
[C---:B------:R-:W-:Y:S01]  /*6630*/  ISETP.LT.AND P3, PT, R15.reuse, c[0x0][0x17c], !P0 ;  /* 0x00005f000f007a0c */ /* 0x040fe20004761270 */
[----:B------:R-:W-:Y:S01]  /*6640*/  IMAD R15, R15, c[0x0][0x198], RZ ;  /* 0x000066000f0f7a24 */ /* 0x000fe200078e02ff */
[----:B------:R-:W-:Y:S01]  /*6650*/  ISETP.LT.AND P5, PT, R17, c[0x0][0x17c], !P0 ;  /* 0x00005f0011007a0c */ /* 0x000fe200047a1270 */
[----:B------:R1:W-:Y:S01]  /*6660*/  @P4 STG.E.U16 [R6.64], R27 ;  /* 0x0000001b06004986 */ /* 0x0003e2000c101506 */
[C---:B------:R-:W-:Y:S01]  /*6670*/  ISETP.LT.AND P4, PT, R16.reuse, c[0x0][0x17c], !P0 ;  /* 0x00005f0010007a0c */ /* 0x040fe20004781270 */
[----:B------:R-:W-:Y:S01]  /*6680*/  IMAD R16, R16, c[0x0][0x198], RZ ;  /* 0x0000660010107a24 */ /* 0x000fe200078e02ff */
[----:B------:R-:W-:Y:S01]  /*6690*/  PRMT R31, R31, 0x7632, R31 ;  /* 0x000076321f1f7816 */ /* 0x000fe2000000001f */
[----:B--2---:R-:W-:Y:S01]  /*66a0*/  IMAD R11, R14, c[0x0][0x198], RZ ;  /* 0x000066000e0b7a24 */ /* 0x004fe200078e02ff */
[----:B------:R-:W-:Y:S01]  /*66b0*/  PRMT R33, R33, 0x7632, R33 ;  /* 0x0000763221217816 */ /* 0x000fe20000000021 */
[----:B------:R-:W-:Y:S01]  /*66c0*/  IMAD R17, R17, c[0x0][0x198], RZ ;  /* 0x0000660011117a24 */ /* 0x000fe200078e02ff */
[----:B------:R-:W-:Y:S01]  /*66d0*/  PRMT R29, R29, 0x7632, R29 ;  /* 0x000076321d1d7816 */ /* 0x000fe2000000001d */
[----:B------:R-:W-:Y:S01]  /*66e0*/  IMAD R18, R13, c[0x0][0x198], RZ ;  /* 0x000066000d127a24 */ /* 0x000fe200078e02ff */
[----:B0-----:R-:W-:-:S02]  /*66f0*/  LEA R4, P1, R16, R37, 0x1 ;  /* 0x0000002510047211 */ /* 0x001fc400078208ff */
[-C--:B------:R-:W-:Y:S02]  /*6700*/  LEA R2, P6, R17, R37.reuse, 0x1 ;  /* 0x0000002511027211 */ /* 0x080fe400078c08ff */
[----:B-1----:R-:W-:Y:S02]  /*6710*/  LEA R6, P2, R15, R37, 0x1 ;  /* 0x000000250f067211 */ /* 0x002fe400078408ff */
[----:B------:R-:W-:Y:S02]  /*6720*/  LEA.HI.X.SX32 R5, R16, R39, 0x1, P1 ;  /* 0x0000002710057211 */ /* 0x000fe400008f0eff */
[----:B------:R-:W-:Y:S02]  /*6730*/  LEA R10, P1, R11, R37, 0x1 ;  /* 0x000000250b0a7211 */ /* 0x000fe400078208ff */
[----:B------:R-:W-:Y:S02]  /*6740*/  LEA.HI.X.SX32 R7, R15, R39, 0x1, P2 ;  /* 0x000000270f077211 */ /* 0x000fe400010f0eff */
[----:B------:R-:W-:-:S02]  /*6750*/  ISETP.LT.AND P2, PT, R12, c[0x0][0x17c], !P0 ;  /* 0x00005f000c007a0c */ /* 0x000fc40004741270 */
[-C--:B------:R-:W-:Y:S02]  /*6760*/  LEA.HI.X.SX32 R11, R11, R39.reuse, 0x1, P1 ;  /* 0x000000270b0b7211 */ /* 0x080fe400008f0eff */
[----:B------:R-:W-:Y:S02]  /*6770*/  LEA.HI.X.SX32 R3, R17, R39, 0x1, P6 ;  /* 0x0000002711037211 */ /* 0x000fe400030f0eff */
[----:B------:R-:W-:Y:S02]  /*6780*/  ISETP.LT.AND P1, PT, R14, c[0x0][0x17c], !P0 ;  /* 0x00005f000e007a0c */ /* 0x000fe40004721270 */
[----:B------:R-:W-:Y:S01]  /*6790*/  ISETP.LT.AND P0, PT, R13, c[0x0][0x17c], !P0 ;  /* 0x00005f000d007a0c */ /* 0x000fe20004701270 */
[----:B------:R0:W-:Y:S01]  /*67a0*/  @P5 STG.E.U16 [R2.64], R31 ;  /* 0x0000001f02005986 */ /* 0x0001e2000c101506 */
[----:B------:R-:W-:-:S03]  /*67b0*/  LEA R8, P6, R0, R37, 0x1 ;  /* 0x0000002500087211 */ /* 0x000fc600078c08ff */
[----:B------:R1:W-:Y:S01]  /*67c0*/  @P4 STG.E.U16 [R4.64], R33 ;  /* 0x0000002104004986 */ /* 0x0003e2000c101506 */
[----:B------:R-:W-:Y:S02]  /*67d0*/  LEA.HI.X.SX32 R9, R0, R39, 0x1, P6 ;  /* 0x0000002700097211 */ /* 0x000fe400030f0eff */
[----:B------:R-:W-:-:S04]  /*67e0*/  LEA R12, P6, R18, R37, 0x1 ;  /* 0x00000025120c7211 */ /* 0x000fc800078c08ff */
[----:B------:R-:W-:Y:S02]  /*67f0*/  LEA.HI.X.SX32 R13, R18, R39, 0x1, P6 ;  /* 0x00000027120d7211 */ /* 0x000fe400030f0eff */
[----:B0-----:R-:W-:Y:S02]  /*6800*/  PRMT R3, R21, 0x7632, R3 ;  /* 0x0000763215037816 */ /* 0x001fe40000000003 */
[----:B-1----:R-:W-:-:S03]  /*6810*/  PRMT R5, R23, 0x7632, R5 ;  /* 0x0000763217057816 */ /* 0x002fc60000000005 */
[----:B------:R0:W-:Y:S04]  /*6820*/  @P3 STG.E.U16 [R6.64], R3 ;  /* 0x0000000306003986 */ /* 0x0001e8000c101506 */
[----:B------:R0:W-:Y:S04]  /*6830*/  @P2 STG.E.U16 [R8.64], R29 ;  /* 0x0000001d08002986 */ /* 0x0001e8000c101506 */
[----:B------:R0:W-:Y:S01]  /*6840*/  @P1 STG.E.U16 [R10.64], R5 ;  /* 0x000000050a001986 */ /* 0x0001e2000c101506 */
[----:B------:R-:W-:Y:S05]  /*6850*/  @!P0 EXIT ;  /* 0x000000000000894d */ /* 0x000fea0003800000 */
[----:B0-----:R-:W-:-:S05]  /*6860*/  PRMT R6, R35, 0x7632, R6 ;  /* 0x0000763223067816 */ /* 0x001fca0000000006 */
[----:B------:R-:W-:Y:S01]  /*6870*/  STG.E.U16 [R12.64], R6 ;  /* 0x000000060c007986 */ /* 0x000fe2000c101506 */
[----:B------:R-:W-:Y:S05]  /*6880*/  EXIT ;  /* 0x000000000000794d */ /* 0x000fea0003800000 */
.L_x_3:
[----:B------:R-:W-:-:S00]  /*6890*/  BRA `(.L_x_3) ;  /* 0xfffffff000007947 */ /* 0x000fc0000383ffff */
[----:B------:R-:W-:-:S00]  /*68a0*/  NOP ;  /* 0x0000000000007918 */ /* 0x000fc00000000000 */
        /* <DEDUP_REMOVED lines=13> */
.L_x_4:


//--------------------- .nv.shared.matmul_kernel  --------------------------
	.section	.nv.shared.matmul_kernel,"aw",@nobits
	.sectionflags	@""
	.align	16
